	.target	sm_103a

	.elftype	@"ET_EXEC"


//--------------------- .note.nv.tkinfo           --------------------------
	.section	.note.nv.tkinfo,"",@"SHT_NOTE"
	.sectionflags	@"SHF_NOTE_NV_TKINFO"
	.tkinfo
        /*0018*/ 	.word	0x00000002
        /*0030*/ 	.string	""
        /*0030*/ 	.string	"ptxas"
        /*0030*/ 	.string	"Cuda compilation tools, release 13.0, V13.0.88"
        /*0030*/ 	.string	"Build cuda_13.0.r13.0/compiler.36424714_0"
        /*0030*/ 	.string	"-arch sm_103a -m 64 "



//--------------------- .note.nv.cuinfo           --------------------------
	.section	.note.nv.cuinfo,"",@"SHT_NOTE"
	.sectionflags	@"SHF_NOTE_NV_CUINFO"
        /*0018*/ 	.short	0x0002
        /*001a*/ 	.short	0x0067
        /*001c*/ 	.short	0x0082
	.zero		2


//--------------------- .nv.info                  --------------------------
	.section	.nv.info,"",@"SHT_CUDA_INFO"
	.align	4


	//----- nvinfo : EIATTR_REGCOUNT
	.align		4
        /*0000*/ 	.byte	0x04, 0x2f
        /*0002*/ 	.short	(.L_1 - .L_0)
	.align		4
.L_0:
        /*0004*/ 	.word	index@(_ZN13group_norm_v214gn_cuda_kernelI6__halfLi320ELi3ELi16ELi40ELi4096ELb1ELi64ELi320ELi320ELi4ELb1ELi6ELb0ELb0ENS_16CompileConditionILi1000EEEEEvPT_PKS4_S7_S7_flPfS8_Pj)
        /*0008*/ 	.word	0x00000004


	//----- nvinfo : EIATTR_FRAME_SIZE
	.align		4
.L_1:
        /*000c*/ 	.byte	0x04, 0x11
        /*000e*/ 	.short	(.L_3 - .L_2)
	.align		4
.L_2:
        /*0010*/ 	.word	index@(_ZN13group_norm_v214gn_cuda_kernelI6__halfLi320ELi3ELi16ELi40ELi4096ELb1ELi64ELi320ELi320ELi4ELb1ELi6ELb0ELb0ENS_16CompileConditionILi1000EEEEEvPT_PKS4_S7_S7_flPfS8_Pj)
        /*0014*/ 	.word	0x00000000


	//----- nvinfo : EIATTR_REGCOUNT
	.align		4
.L_3:
        /*0018*/ 	.byte	0x04, 0x2f
        /*001a*/ 	.short	(.L_5 - .L_4)
	.align		4
.L_4:
        /*001c*/ 	.word	index@(_ZN13group_norm_v214gn_cuda_kernelI6__halfLi320ELi3ELi16ELi40ELi4096ELb1ELi64ELi320ELi320ELi4ELb1ELi5ELb0ELb0ENS_16CompileConditionILi1000EEEEEvPT_PKS4_S7_S7_flPfS8_Pj)
        /*0020*/ 	.word	0x00000004


	//----- nvinfo : EIATTR_FRAME_SIZE
	.align		4
.L_5:
        /*0024*/ 	.byte	0x04, 0x11
        /*0026*/ 	.short	(.L_7 - .L_6)
	.align		4
.L_6:
        /*0028*/ 	.word	index@(_ZN13group_norm_v214gn_cuda_kernelI6__halfLi320ELi3ELi16ELi40ELi4096ELb1ELi64ELi320ELi320ELi4ELb1ELi5ELb0ELb0ENS_16CompileConditionILi1000EEEEEvPT_PKS4_S7_S7_flPfS8_Pj)
        /*002c*/ 	.word	0x00000000


	//----- nvinfo : EIATTR_REGCOUNT
	.align		4
.L_7:
        /*0030*/ 	.byte	0x04, 0x2f
        /*0032*/ 	.short	(.L_9 - .L_8)
	.align		4
.L_8:
        /*0034*/ 	.word	index@(_ZN13group_norm_v214gn_cuda_kernelI6__halfLi320ELi2ELi16ELi40ELi4096ELb1ELi64ELi320ELi320ELi4ELb1ELi4ELb0ELb0ENS_16CompileConditionILi1000EEEEEvPT_PKS4_S7_S7_flPfS8_Pj)
        /*0038*/ 	.word	0x00000004


	//----- nvinfo : EIATTR_FRAME_SIZE
	.align		4
.L_9:
        /*003c*/ 	.byte	0x04, 0x11
        /*003e*/ 	.short	(.L_11 - .L_10)
	.align		4
.L_10:
        /*0040*/ 	.word	index@(_ZN13group_norm_v214gn_cuda_kernelI6__halfLi320ELi2ELi16ELi40ELi4096ELb1ELi64ELi320ELi320ELi4ELb1ELi4ELb0ELb0ENS_16CompileConditionILi1000EEEEEvPT_PKS4_S7_S7_flPfS8_Pj)
        /*0044*/ 	.word	0x00000000


	//----- nvinfo : EIATTR_REGCOUNT
	.align		4
.L_11:
        /*0048*/ 	.byte	0x04, 0x2f
        /*004a*/ 	.short	(.L_13 - .L_12)
	.align		4
.L_12:
        /*004c*/ 	.word	index@(_ZN13group_norm_v214gn_cuda_kernelI6__halfLi320ELi1ELi16ELi40ELi4096ELb1ELi128ELi320ELi320ELi4ELb1ELi4ELb0ELb0ENS_16CompileConditionILi1000EEEEEvPT_PKS4_S7_S7_flPfS8_Pj)
        /*0050*/ 	.word	0x00000004


	//----- nvinfo : EIATTR_FRAME_SIZE
	.align		4
.L_13:
        /*0054*/ 	.byte	0x04, 0x11
        /*0056*/ 	.short	(.L_15 - .L_14)
	.align		4
.L_14:
        /*0058*/ 	.word	index@(_ZN13group_norm_v214gn_cuda_kernelI6__halfLi320ELi1ELi16ELi40ELi4096ELb1ELi128ELi320ELi320ELi4ELb1ELi4ELb0ELb0ENS_16CompileConditionILi1000EEEEEvPT_PKS4_S7_S7_flPfS8_Pj)
        /*005c*/ 	.word	0x00000000


	//----- nvinfo : EIATTR_REGCOUNT
	.align		4
.L_15:
        /*0060*/ 	.byte	0x04, 0x2f
        /*0062*/ 	.short	(.L_17 - .L_16)
	.align		4
.L_16:
        /*0064*/ 	.word	index@(_ZN13group_norm_v214gn_cuda_kernelI6__halfLi320ELi1ELi16ELi40ELi4096ELb1ELi64ELi320ELi320ELi4ELb1ELi2ELb0ELb0ENS_16CompileConditionILi1000EEEEEvPT_PKS4_S7_S7_flPfS8_Pj)
        /*0068*/ 	.word	0x00000004


	//----- nvinfo : EIATTR_FRAME_SIZE
	.align		4
.L_17:
        /*006c*/ 	.byte	0x04, 0x11
        /*006e*/ 	.short	(.L_19 - .L_18)
	.align		4
.L_18:
        /*0070*/ 	.word	index@(_ZN13group_norm_v214gn_cuda_kernelI6__halfLi320ELi1ELi16ELi40ELi4096ELb1ELi64ELi320ELi320ELi4ELb1ELi2ELb0ELb0ENS_16CompileConditionILi1000EEEEEvPT_PKS4_S7_S7_flPfS8_Pj)
        /*0074*/ 	.word	0x00000000


	//----- nvinfo : EIATTR_REGCOUNT
	.align		4
.L_19:
        /*0078*/ 	.byte	0x04, 0x2f
        /*007a*/ 	.short	(.L_21 - .L_20)
	.align		4
.L_20:
        /*007c*/ 	.word	index@(_ZN13group_norm_v214gn_cuda_kernelI6__halfLi320ELi3ELi16ELi40ELi4096ELb1ELi32ELi320ELi320ELi4ELb1ELi2ELb0ELb0ENS_16CompileConditionILi1000EEEEEvPT_PKS4_S7_S7_flPfS8_Pj)
        /*0080*/ 	.word	0x00000004


	//----- nvinfo : EIATTR_FRAME_SIZE
	.align		4
.L_21:
        /*0084*/ 	.byte	0x04, 0x11
        /*0086*/ 	.short	(.L_23 - .L_22)
	.align		4
.L_22:
        /*0088*/ 	.word	index@(_ZN13group_norm_v214gn_cuda_kernelI6__halfLi320ELi3ELi16ELi40ELi4096ELb1ELi32ELi320ELi320ELi4ELb1ELi2ELb0ELb0ENS_16CompileConditionILi1000EEEEEvPT_PKS4_S7_S7_flPfS8_Pj)
        /*008c*/ 	.word	0x00000000


	//----- nvinfo : EIATTR_REGCOUNT
	.align		4
.L_23:
        /*0090*/ 	.byte	0x04, 0x2f
        /*0092*/ 	.short	(.L_25 - .L_24)
	.align		4
.L_24:
        /*0094*/ 	.word	index@(_ZN13group_norm_v214gn_cuda_kernelI6__halfLi320ELi3ELi32ELi20ELi4096ELb0ELi64ELi320ELi320ELi4ELb1ELi6ELb0ELb0ENS_16CompileConditionILi1000EEEEEvPT_PKS4_S7_S7_flPfS8_Pj)
        /*0098*/ 	.word	0x00000004


	//----- nvinfo : EIATTR_FRAME_SIZE
	.align		4
.L_25:
        /*009c*/ 	.byte	0x04, 0x11
        /*009e*/ 	.short	(.L_27 - .L_26)
	.align		4
.L_26:
        /*00a0*/ 	.word	index@(_ZN13group_norm_v214gn_cuda_kernelI6__halfLi320ELi3ELi32ELi20ELi4096ELb0ELi64ELi320ELi320ELi4ELb1ELi6ELb0ELb0ENS_16CompileConditionILi1000EEEEEvPT_PKS4_S7_S7_flPfS8_Pj)
        /*00a4*/ 	.word	0x00000000


	//----- nvinfo : EIATTR_REGCOUNT
	.align		4
.L_27:
        /*00a8*/ 	.byte	0x04, 0x2f
        /*00aa*/ 	.short	(.L_29 - .L_28)
	.align		4
.L_28:
        /*00ac*/ 	.word	index@(_ZN13group_norm_v214gn_cuda_kernelI6__halfLi320ELi3ELi32ELi20ELi4096ELb0ELi64ELi320ELi320ELi4ELb1ELi5ELb0ELb0ENS_16CompileConditionILi1000EEEEEvPT_PKS4_S7_S7_flPfS8_Pj)
        /*00b0*/ 	.word	0x00000004


	//----- nvinfo : EIATTR_FRAME_SIZE
	.align		4
.L_29:
        /*00b4*/ 	.byte	0x04, 0x11
        /*00b6*/ 	.short	(.L_31 - .L_30)
	.align		4
.L_30:
        /*00b8*/ 	.word	index@(_ZN13group_norm_v214gn_cuda_kernelI6__halfLi320ELi3ELi32ELi20ELi4096ELb0ELi64ELi320ELi320ELi4ELb1ELi5ELb0ELb0ENS_16CompileConditionILi1000EEEEEvPT_PKS4_S7_S7_flPfS8_Pj)
        /*00bc*/ 	.word	0x00000000


	//----- nvinfo : EIATTR_REGCOUNT
	.align		4
.L_31:
        /*00c0*/ 	.byte	0x04, 0x2f
        /*00c2*/ 	.short	(.L_33 - .L_32)
	.align		4
.L_32:
        /*00c4*/ 	.word	index@(_ZN13group_norm_v214gn_cuda_kernelI6__halfLi320ELi2ELi32ELi20ELi4096ELb0ELi64ELi320ELi320ELi4ELb1ELi4ELb0ELb0ENS_16CompileConditionILi1000EEEEEvPT_PKS4_S7_S7_flPfS8_Pj)
        /*00c8*/ 	.word	0x00000004


	//----- nvinfo : EIATTR_FRAME_SIZE
	.align		4
.L_33:
        /*00cc*/ 	.byte	0x04, 0x11
        /*00ce*/ 	.short	(.L_35 - .L_34)
	.align		4
.L_34:
        /*00d0*/ 	.word	index@(_ZN13group_norm_v214gn_cuda_kernelI6__halfLi320ELi2ELi32ELi20ELi4096ELb0ELi64ELi320ELi320ELi4ELb1ELi4ELb0ELb0ENS_16CompileConditionILi1000EEEEEvPT_PKS4_S7_S7_flPfS8_Pj)
        /*00d4*/ 	.word	0x00000000


	//----- nvinfo : EIATTR_REGCOUNT
	.align		4
.L_35:
        /*00d8*/ 	.byte	0x04, 0x2f
        /*00da*/ 	.short	(.L_37 - .L_36)
	.align		4
.L_36:
        /*00dc*/ 	.word	index@(_ZN13group_norm_v214gn_cuda_kernelI6__halfLi320ELi1ELi32ELi20ELi4096ELb0ELi128ELi320ELi320ELi4ELb1ELi4ELb0ELb0ENS_16CompileConditionILi1000EEEEEvPT_PKS4_S7_S7_flPfS8_Pj)
        /*00e0*/ 	.word	0x00000004


	//----- nvinfo : EIATTR_FRAME_SIZE
	.align		4
.L_37:
        /*00e4*/ 	.byte	0x04, 0x11
        /*00e6*/ 	.short	(.L_39 - .L_38)
	.align		4
.L_38:
        /*00e8*/ 	.word	index@(_ZN13group_norm_v214gn_cuda_kernelI6__halfLi320ELi1ELi32ELi20ELi4096ELb0ELi128ELi320ELi320ELi4ELb1ELi4ELb0ELb0ENS_16CompileConditionILi1000EEEEEvPT_PKS4_S7_S7_flPfS8_Pj)
        /*00ec*/ 	.word	0x00000000


	//----- nvinfo : EIATTR_REGCOUNT
	.align		4
.L_39:
        /*00f0*/ 	.byte	0x04, 0x2f
        /*00f2*/ 	.short	(.L_41 - .L_40)
	.align		4
.L_40:
        /*00f4*/ 	.word	index@(_ZN13group_norm_v214gn_cuda_kernelI6__halfLi320ELi1ELi32ELi20ELi4096ELb0ELi64ELi320ELi320ELi4ELb1ELi2ELb0ELb0ENS_16CompileConditionILi1000EEEEEvPT_PKS4_S7_S7_flPfS8_Pj)
        /*00f8*/ 	.word	0x00000004


	//----- nvinfo : EIATTR_FRAME_SIZE
	.align		4
.L_41:
        /*00fc*/ 	.byte	0x04, 0x11
        /*00fe*/ 	.short	(.L_43 - .L_42)
	.align		4
.L_42:
        /*0100*/ 	.word	index@(_ZN13group_norm_v214gn_cuda_kernelI6__halfLi320ELi1ELi32ELi20ELi4096ELb0ELi64ELi320ELi320ELi4ELb1ELi2ELb0ELb0ENS_16CompileConditionILi1000EEEEEvPT_PKS4_S7_S7_flPfS8_Pj)
        /*0104*/ 	.word	0x00000000


	//----- nvinfo : EIATTR_REGCOUNT
	.align		4
.L_43:
        /*0108*/ 	.byte	0x04, 0x2f
        /*010a*/ 	.short	(.L_45 - .L_44)
	.align		4
.L_44:
        /*010c*/ 	.word	index@(_ZN13group_norm_v214gn_cuda_kernelI6__halfLi320ELi3ELi32ELi20ELi4096ELb0ELi32ELi320ELi320ELi4ELb1ELi2ELb0ELb0ENS_16CompileConditionILi1000EEEEEvPT_PKS4_S7_S7_flPfS8_Pj)
        /*0110*/ 	.word	0x00000004


	//----- nvinfo : EIATTR_FRAME_SIZE
	.align		4
.L_45:
        /*0114*/ 	.byte	0x04, 0x11
        /*0116*/ 	.short	(.L_47 - .L_46)
	.align		4
.L_46:
        /*0118*/ 	.word	index@(_ZN13group_norm_v214gn_cuda_kernelI6__halfLi320ELi3ELi32ELi20ELi4096ELb0ELi32ELi320ELi320ELi4ELb1ELi2ELb0ELb0ENS_16CompileConditionILi1000EEEEEvPT_PKS4_S7_S7_flPfS8_Pj)
        /*011c*/ 	.word	0x00000000


	//----- nvinfo : EIATTR_REGCOUNT
	.align		4
.L_47:
        /*0120*/ 	.byte	0x04, 0x2f
        /*0122*/ 	.short	(.L_49 - .L_48)
	.align		4
.L_48:
        /*0124*/ 	.word	index@(_ZN13group_norm_v218gn_bwd_cuda_kernelI6__halfLi320ELi3ELi16ELi40ELi4096ELb1ELb1ELi32ELi320ELi320ELi4ELb1ELi3ELb0ELb0ELNS_15WgradSyncMethodE2ENS_16CompileConditionILi1000EEEEEvPT_S6_S6_PKS5_S8_S8_S8_PKfflPfPj)
        /*0128*/ 	.word	0x00000004


	//----- nvinfo : EIATTR_FRAME_SIZE
	.align		4
.L_49:
        /*012c*/ 	.byte	0x04, 0x11
        /*012e*/ 	.short	(.L_51 - .L_50)
	.align		4
.L_50:
        /*0130*/ 	.word	index@(_ZN13group_norm_v218gn_bwd_cuda_kernelI6__halfLi320ELi3ELi16ELi40ELi4096ELb1ELb1ELi32ELi320ELi320ELi4ELb1ELi3ELb0ELb0ELNS_15WgradSyncMethodE2ENS_16CompileConditionILi1000EEEEEvPT_S6_S6_PKS5_S8_S8_S8_PKfflPfPj)
        /*0134*/ 	.word	0x00000000


	//----- nvinfo : EIATTR_REGCOUNT
	.align		4
.L_51:
        /*0138*/ 	.byte	0x04, 0x2f
        /*013a*/ 	.short	(.L_53 - .L_52)
	.align		4
.L_52:
        /*013c*/ 	.word	index@(_ZN13group_norm_v218gn_bwd_cuda_kernelI6__halfLi320ELi3ELi16ELi40ELi4096ELb1ELb1ELi32ELi320ELi320ELi4ELb1ELi2ELb0ELb0ELNS_15WgradSyncMethodE3ENS_16CompileConditionILi1000EEEEEvPT_S6_S6_PKS5_S8_S8_S8_PKfflPfPj)
        /*0140*/ 	.word	0x00000004


	//----- nvinfo : EIATTR_FRAME_SIZE
	.align		4
.L_53:
        /*0144*/ 	.byte	0x04, 0x11
        /*0146*/ 	.short	(.L_55 - .L_54)
	.align		4
.L_54:
        /*0148*/ 	.word	index@(_ZN13group_norm_v218gn_bwd_cuda_kernelI6__halfLi320ELi3ELi16ELi40ELi4096ELb1ELb1ELi32ELi320ELi320ELi4ELb1ELi2ELb0ELb0ELNS_15WgradSyncMethodE3ENS_16CompileConditionILi1000EEEEEvPT_S6_S6_PKS5_S8_S8_S8_PKfflPfPj)
        /*014c*/ 	.word	0x00000000


	//----- nvinfo : EIATTR_REGCOUNT
	.align		4
.L_55:
        /*0150*/ 	.byte	0x04, 0x2f
        /*0152*/ 	.short	(.L_57 - .L_56)
	.align		4
.L_56:
        /*0154*/ 	.word	index@(_ZN13group_norm_v218gn_bwd_cuda_kernelI6__halfLi320ELi2ELi16ELi40ELi4096ELb1ELb1ELi32ELi320ELi320ELi4ELb1ELi2ELb0ELb0ELNS_15WgradSyncMethodE3ENS_16CompileConditionILi1000EEEEEvPT_S6_S6_PKS5_S8_S8_S8_PKfflPfPj)
        /*0158*/ 	.word	0x00000004


	//----- nvinfo : EIATTR_FRAME_SIZE
	.align		4
.L_57:
        /*015c*/ 	.byte	0x04, 0x11
        /*015e*/ 	.short	(.L_59 - .L_58)
	.align		4
.L_58:
        /*0160*/ 	.word	index@(_ZN13group_norm_v218gn_bwd_cuda_kernelI6__halfLi320ELi2ELi16ELi40ELi4096ELb1ELb1ELi32ELi320ELi320ELi4ELb1ELi2ELb0ELb0ELNS_15WgradSyncMethodE3ENS_16CompileConditionILi1000EEEEEvPT_S6_S6_PKS5_S8_S8_S8_PKfflPfPj)
        /*0164*/ 	.word	0x00000000


	//----- nvinfo : EIATTR_REGCOUNT
	.align		4
.L_59:
        /*0168*/ 	.byte	0x04, 0x2f
        /*016a*/ 	.short	(.L_61 - .L_60)
	.align		4
.L_60:
        /*016c*/ 	.word	index@(_ZN13group_norm_v218gn_bwd_cuda_kernelI6__halfLi320ELi1ELi16ELi40ELi4096ELb1ELb1ELi64ELi320ELi320ELi4ELb1ELi2ELb0ELb0ELNS_15WgradSyncMethodE3ENS_16CompileConditionILi1000EEEEEvPT_S6_S6_PKS5_S8_S8_S8_PKfflPfPj)
        /*0170*/ 	.word	0x00000004


	//----- nvinfo : EIATTR_FRAME_SIZE
	.align		4
.L_61:
        /*0174*/ 	.byte	0x04, 0x11
        /*0176*/ 	.short	(.L_63 - .L_62)
	.align		4
.L_62:
        /*0178*/ 	.word	index@(_ZN13group_norm_v218gn_bwd_cuda_kernelI6__halfLi320ELi1ELi16ELi40ELi4096ELb1ELb1ELi64ELi320ELi320ELi4ELb1ELi2ELb0ELb0ELNS_15WgradSyncMethodE3ENS_16CompileConditionILi1000EEEEEvPT_S6_S6_PKS5_S8_S8_S8_PKfflPfPj)
        /*017c*/ 	.word	0x00000000


	//----- nvinfo : EIATTR_REGCOUNT
	.align		4
.L_63:
        /*0180*/ 	.byte	0x04, 0x2f
        /*0182*/ 	.short	(.L_65 - .L_64)
	.align		4
.L_64:
        /*0184*/ 	.word	index@(_ZN13group_norm_v218gn_bwd_cuda_kernelI6__halfLi320ELi3ELi32ELi20ELi4096ELb0ELb1ELi32ELi320ELi320ELi4ELb1ELi3ELb0ELb0ELNS_15WgradSyncMethodE2ENS_16CompileConditionILi1000EEEEEvPT_S6_S6_PKS5_S8_S8_S8_PKfflPfPj)
        /*0188*/ 	.word	0x00000004


	//----- nvinfo : EIATTR_FRAME_SIZE
	.align		4
.L_65:
        /*018c*/ 	.byte	0x04, 0x11
        /*018e*/ 	.short	(.L_67 - .L_66)
	.align		4
.L_66:
        /*0190*/ 	.word	index@(_ZN13group_norm_v218gn_bwd_cuda_kernelI6__halfLi320ELi3ELi32ELi20ELi4096ELb0ELb1ELi32ELi320ELi320ELi4ELb1ELi3ELb0ELb0ELNS_15WgradSyncMethodE2ENS_16CompileConditionILi1000EEEEEvPT_S6_S6_PKS5_S8_S8_S8_PKfflPfPj)
        /*0194*/ 	.word	0x00000000


	//----- nvinfo : EIATTR_REGCOUNT
	.align		4
.L_67:
        /*0198*/ 	.byte	0x04, 0x2f
        /*019a*/ 	.short	(.L_69 - .L_68)
	.align		4
.L_68:
        /*019c*/ 	.word	index@(_ZN13group_norm_v218gn_bwd_cuda_kernelI6__halfLi320ELi3ELi32ELi20ELi4096ELb0ELb1ELi32ELi320ELi320ELi4ELb1ELi2ELb0ELb0ELNS_15WgradSyncMethodE3ENS_16CompileConditionILi1000EEEEEvPT_S6_S6_PKS5_S8_S8_S8_PKfflPfPj)
        /*01a0*/ 	.word	0x00000004


	//----- nvinfo : EIATTR_FRAME_SIZE
	.align		4
.L_69:
        /*01a4*/ 	.byte	0x04, 0x11
        /*01a6*/ 	.short	(.L_71 - .L_70)
	.align		4
.L_70:
        /*01a8*/ 	.word	index@(_ZN13group_norm_v218gn_bwd_cuda_kernelI6__halfLi320ELi3ELi32ELi20ELi4096ELb0ELb1ELi32ELi320ELi320ELi4ELb1ELi2ELb0ELb0ELNS_15WgradSyncMethodE3ENS_16CompileConditionILi1000EEEEEvPT_S6_S6_PKS5_S8_S8_S8_PKfflPfPj)
        /*01ac*/ 	.word	0x00000000


	//----- nvinfo : EIATTR_REGCOUNT
	.align		4
.L_71:
        /*01b0*/ 	.byte	0x04, 0x2f
        /*01b2*/ 	.short	(.L_73 - .L_72)
	.align		4
.L_72:
        /*01b4*/ 	.word	index@(_ZN13group_norm_v218gn_bwd_cuda_kernelI6__halfLi320ELi2ELi32ELi20ELi4096ELb0ELb1ELi32ELi320ELi320ELi4ELb1ELi2ELb0ELb0ELNS_15WgradSyncMethodE3ENS_16CompileConditionILi1000EEEEEvPT_S6_S6_PKS5_S8_S8_S8_PKfflPfPj)
        /*01b8*/ 	.word	0x00000004


	//----- nvinfo : EIATTR_FRAME_SIZE
	.align		4
.L_73:
        /*01bc*/ 	.byte	0x04, 0x11
        /*01be*/ 	.short	(.L_75 - .L_74)
	.align		4
.L_74:
        /*01c0*/ 	.word	index@(_ZN13group_norm_v218gn_bwd_cuda_kernelI6__halfLi320ELi2ELi32ELi20ELi4096ELb0ELb1ELi32ELi320ELi320ELi4ELb1ELi2ELb0ELb0ELNS_15WgradSyncMethodE3ENS_16CompileConditionILi1000EEEEEvPT_S6_S6_PKS5_S8_S8_S8_PKfflPfPj)
        /*01c4*/ 	.word	0x00000000


	//----- nvinfo : EIATTR_REGCOUNT
	.align		4
.L_75:
        /*01c8*/ 	.byte	0x04, 0x2f
        /*01ca*/ 	.short	(.L_77 - .L_76)
	.align		4
.L_76:
        /*01cc*/ 	.word	index@(_ZN13group_norm_v218gn_bwd_cuda_kernelI6__halfLi320ELi1ELi32ELi20ELi4096ELb0ELb1ELi64ELi320ELi320ELi4ELb1ELi2ELb0ELb0ELNS_15WgradSyncMethodE3ENS_16CompileConditionILi1000EEEEEvPT_S6_S6_PKS5_S8_S8_S8_PKfflPfPj)
        /*01d0*/ 	.word	0x00000004


	//----- nvinfo : EIATTR_FRAME_SIZE
	.align		4
.L_77:
        /*01d4*/ 	.byte	0x04, 0x11
        /*01d6*/ 	.short	(.L_79 - .L_78)
	.align		4
.L_78:
        /*01d8*/ 	.word	index@(_ZN13group_norm_v218gn_bwd_cuda_kernelI6__halfLi320ELi1ELi32ELi20ELi4096ELb0ELb1ELi64ELi320ELi320ELi4ELb1ELi2ELb0ELb0ELNS_15WgradSyncMethodE3ENS_16CompileConditionILi1000EEEEEvPT_S6_S6_PKS5_S8_S8_S8_PKfflPfPj)
        /*01dc*/ 	.word	0x00000000


	//----- nvinfo : EIATTR_REGCOUNT
	.align		4
.L_79:
        /*01e0*/ 	.byte	0x04, 0x2f
        /*01e2*/ 	.short	(.L_81 - .L_80)
	.align		4
.L_80:
        /*01e4*/ 	.word	index@(_ZN13group_norm_v214gn_cuda_kernelI13__nv_bfloat16Li320ELi3ELi16ELi40ELi4096ELb1ELi64ELi320ELi320ELi4ELb1ELi6ELb0ELb0ENS_16CompileConditionILi1000EEEEEvPT_PKS4_S7_S7_flPfS8_Pj)
        /*01e8*/ 	.word	0x00000004


	//----- nvinfo : EIATTR_FRAME_SIZE
	.align		4
.L_81:
        /*01ec*/ 	.byte	0x04, 0x11
        /*01ee*/ 	.short	(.L_83 - .L_82)
	.align		4
.L_82:
        /*01f0*/ 	.word	index@(_ZN13group_norm_v214gn_cuda_kernelI13__nv_bfloat16Li320ELi3ELi16ELi40ELi4096ELb1ELi64ELi320ELi320ELi4ELb1ELi6ELb0ELb0ENS_16CompileConditionILi1000EEEEEvPT_PKS4_S7_S7_flPfS8_Pj)
        /*01f4*/ 	.word	0x00000000


	//----- nvinfo : EIATTR_REGCOUNT
	.align		4
.L_83:
        /*01f8*/ 	.byte	0x04, 0x2f
        /*01fa*/ 	.short	(.L_85 - .L_84)
	.align		4
.L_84:
        /*01fc*/ 	.word	index@(_ZN13group_norm_v214gn_cuda_kernelI13__nv_bfloat16Li320ELi3ELi16ELi40ELi4096ELb1ELi64ELi320ELi320ELi4ELb1ELi5ELb0ELb0ENS_16CompileConditionILi1000EEEEEvPT_PKS4_S7_S7_flPfS8_Pj)
        /*0200*/ 	.word	0x00000004


	//----- nvinfo : EIATTR_FRAME_SIZE
	.align		4
.L_85:
        /*0204*/ 	.byte	0x04, 0x11
        /*0206*/ 	.short	(.L_87 - .L_86)
	.align		4
.L_86:
        /*0208*/ 	.word	index@(_ZN13group_norm_v214gn_cuda_kernelI13__nv_bfloat16Li320ELi3ELi16ELi40ELi4096ELb1ELi64ELi320ELi320ELi4ELb1ELi5ELb0ELb0ENS_16CompileConditionILi1000EEEEEvPT_PKS4_S7_S7_flPfS8_Pj)
        /*020c*/ 	.word	0x00000000


	//----- nvinfo : EIATTR_REGCOUNT
	.align		4
.L_87:
        /*0210*/ 	.byte	0x04, 0x2f
        /*0212*/ 	.short	(.L_89 - .L_88)
	.align		4
.L_88:
        /*0214*/ 	.word	index@(_ZN13group_norm_v214gn_cuda_kernelI13__nv_bfloat16Li320ELi2ELi16ELi40ELi4096ELb1ELi64ELi320ELi320ELi4ELb1ELi4ELb0ELb0ENS_16CompileConditionILi1000EEEEEvPT_PKS4_S7_S7_flPfS8_Pj)
        /*0218*/ 	.word	0x00000004


	//----- nvinfo : EIATTR_FRAME_SIZE
	.align		4
.L_89:
        /*021c*/ 	.byte	0x04, 0x11
        /*021e*/ 	.short	(.L_91 - .L_90)
	.align		4
.L_90:
        /*0220*/ 	.word	index@(_ZN13group_norm_v214gn_cuda_kernelI13__nv_bfloat16Li320ELi2ELi16ELi40ELi4096ELb1ELi64ELi320ELi320ELi4ELb1ELi4ELb0ELb0ENS_16CompileConditionILi1000EEEEEvPT_PKS4_S7_S7_flPfS8_Pj)
        /*0224*/ 	.word	0x00000000


	//----- nvinfo : EIATTR_REGCOUNT
	.align		4
.L_91:
        /*0228*/ 	.byte	0x04, 0x2f
        /*022a*/ 	.short	(.L_93 - .L_92)
	.align		4
.L_92:
        /*022c*/ 	.word	index@(_ZN13group_norm_v214gn_cuda_kernelI13__nv_bfloat16Li320ELi1ELi16ELi40ELi4096ELb1ELi128ELi320ELi320ELi4ELb1ELi4ELb0ELb0ENS_16CompileConditionILi1000EEEEEvPT_PKS4_S7_S7_flPfS8_Pj)
        /*0230*/ 	.word	0x00000004


	//----- nvinfo : EIATTR_FRAME_SIZE
	.align		4
.L_93:
        /*0234*/ 	.byte	0x04, 0x11
        /*0236*/ 	.short	(.L_95 - .L_94)
	.align		4
.L_94:
        /*0238*/ 	.word	index@(_ZN13group_norm_v214gn_cuda_kernelI13__nv_bfloat16Li320ELi1ELi16ELi40ELi4096ELb1ELi128ELi320ELi320ELi4ELb1ELi4ELb0ELb0ENS_16CompileConditionILi1000EEEEEvPT_PKS4_S7_S7_flPfS8_Pj)
        /*023c*/ 	.word	0x00000000


	//----- nvinfo : EIATTR_REGCOUNT
	.align		4
.L_95:
        /*0240*/ 	.byte	0x04, 0x2f
        /*0242*/ 	.short	(.L_97 - .L_96)
	.align		4
.L_96:
        /*0244*/ 	.word	index@(_ZN13group_norm_v214gn_cuda_kernelI13__nv_bfloat16Li320ELi1ELi16ELi40ELi4096ELb1ELi64ELi320ELi320ELi4ELb1ELi2ELb0ELb0ENS_16CompileConditionILi1000EEEEEvPT_PKS4_S7_S7_flPfS8_Pj)
        /*0248*/ 	.word	0x00000004


	//----- nvinfo : EIATTR_FRAME_SIZE
	.align		4
.L_97:
        /*024c*/ 	.byte	0x04, 0x11
        /*024e*/ 	.short	(.L_99 - .L_98)
	.align		4
.L_98:
        /*0250*/ 	.word	index@(_ZN13group_norm_v214gn_cuda_kernelI13__nv_bfloat16Li320ELi1ELi16ELi40ELi4096ELb1ELi64ELi320ELi320ELi4ELb1ELi2ELb0ELb0ENS_16CompileConditionILi1000EEEEEvPT_PKS4_S7_S7_flPfS8_Pj)
        /*0254*/ 	.word	0x00000000


	//----- nvinfo : EIATTR_REGCOUNT
	.align		4
.L_99:
        /*0258*/ 	.byte	0x04, 0x2f
        /*025a*/ 	.short	(.L_101 - .L_100)
	.align		4
.L_100:
        /*025c*/ 	.word	index@(_ZN13group_norm_v214gn_cuda_kernelI13__nv_bfloat16Li320ELi3ELi16ELi40ELi4096ELb1ELi32ELi320ELi320ELi4ELb1ELi2ELb0ELb0ENS_16CompileConditionILi1000EEEEEvPT_PKS4_S7_S7_flPfS8_Pj)
        /*0260*/ 	.word	0x00000004


	//----- nvinfo : EIATTR_FRAME_SIZE
	.align		4
.L_101:
        /*0264*/ 	.byte	0x04, 0x11
        /*0266*/ 	.short	(.L_103 - .L_102)
	.align		4
.L_102:
        /*0268*/ 	.word	index@(_ZN13group_norm_v214gn_cuda_kernelI13__nv_bfloat16Li320ELi3ELi16ELi40ELi4096ELb1ELi32ELi320ELi320ELi4ELb1ELi2ELb0ELb0ENS_16CompileConditionILi1000EEEEEvPT_PKS4_S7_S7_flPfS8_Pj)
        /*026c*/ 	.word	0x00000000


	//----- nvinfo : EIATTR_REGCOUNT
	.align		4
.L_103:
        /*0270*/ 	.byte	0x04, 0x2f
        /*0272*/ 	.short	(.L_105 - .L_104)
	.align		4
.L_104:
        /*0274*/ 	.word	index@(_ZN13group_norm_v214gn_cuda_kernelI13__nv_bfloat16Li320ELi3ELi32ELi20ELi4096ELb0ELi64ELi320ELi320ELi4ELb1ELi6ELb0ELb0ENS_16CompileConditionILi1000EEEEEvPT_PKS4_S7_S7_flPfS8_Pj)
        /*0278*/ 	.word	0x00000004


	//----- nvinfo : EIATTR_FRAME_SIZE
	.align		4
.L_105:
        /*027c*/ 	.byte	0x04, 0x11
        /*027e*/ 	.short	(.L_107 - .L_106)
	.align		4
.L_106:
        /*0280*/ 	.word	index@(_ZN13group_norm_v214gn_cuda_kernelI13__nv_bfloat16Li320ELi3ELi32ELi20ELi4096ELb0ELi64ELi320ELi320ELi4ELb1ELi6ELb0ELb0ENS_16CompileConditionILi1000EEEEEvPT_PKS4_S7_S7_flPfS8_Pj)
        /*0284*/ 	.word	0x00000000


	//----- nvinfo : EIATTR_REGCOUNT
	.align		4
.L_107:
        /*0288*/ 	.byte	0x04, 0x2f
        /*028a*/ 	.short	(.L_109 - .L_108)
	.align		4
.L_108:
        /*028c*/ 	.word	index@(_ZN13group_norm_v214gn_cuda_kernelI13__nv_bfloat16Li320ELi3ELi32ELi20ELi4096ELb0ELi64ELi320ELi320ELi4ELb1ELi5ELb0ELb0ENS_16CompileConditionILi1000EEEEEvPT_PKS4_S7_S7_flPfS8_Pj)
        /*0290*/ 	.word	0x00000004


	//----- nvinfo : EIATTR_FRAME_SIZE
	.align		4
.L_109:
        /*0294*/ 	.byte	0x04, 0x11
        /*0296*/ 	.short	(.L_111 - .L_110)
	.align		4
.L_110:
        /*0298*/ 	.word	index@(_ZN13group_norm_v214gn_cuda_kernelI13__nv_bfloat16Li320ELi3ELi32ELi20ELi4096ELb0ELi64ELi320ELi320ELi4ELb1ELi5ELb0ELb0ENS_16CompileConditionILi1000EEEEEvPT_PKS4_S7_S7_flPfS8_Pj)
        /*029c*/ 	.word	0x00000000


	//----- nvinfo : EIATTR_REGCOUNT
	.align		4
.L_111:
        /*02a0*/ 	.byte	0x04, 0x2f
        /*02a2*/ 	.short	(.L_113 - .L_112)
	.align		4
.L_112:
        /*02a4*/ 	.word	index@(_ZN13group_norm_v214gn_cuda_kernelI13__nv_bfloat16Li320ELi2ELi32ELi20ELi4096ELb0ELi64ELi320ELi320ELi4ELb1ELi4ELb0ELb0ENS_16CompileConditionILi1000EEEEEvPT_PKS4_S7_S7_flPfS8_Pj)
        /*02a8*/ 	.word	0x00000004


	//----- nvinfo : EIATTR_FRAME_SIZE
	.align		4
.L_113:
        /*02ac*/ 	.byte	0x04, 0x11
        /*02ae*/ 	.short	(.L_115 - .L_114)
	.align		4
.L_114:
        /*02b0*/ 	.word	index@(_ZN13group_norm_v214gn_cuda_kernelI13__nv_bfloat16Li320ELi2ELi32ELi20ELi4096ELb0ELi64ELi320ELi320ELi4ELb1ELi4ELb0ELb0ENS_16CompileConditionILi1000EEEEEvPT_PKS4_S7_S7_flPfS8_Pj)
        /*02b4*/ 	.word	0x00000000


	//----- nvinfo : EIATTR_REGCOUNT
	.align		4
.L_115:
        /*02b8*/ 	.byte	0x04, 0x2f
        /*02ba*/ 	.short	(.L_117 - .L_116)
	.align		4
.L_116:
        /*02bc*/ 	.word	index@(_ZN13group_norm_v214gn_cuda_kernelI13__nv_bfloat16Li320ELi1ELi32ELi20ELi4096ELb0ELi128ELi320ELi320ELi4ELb1ELi4ELb0ELb0ENS_16CompileConditionILi1000EEEEEvPT_PKS4_S7_S7_flPfS8_Pj)
        /*02c0*/ 	.word	0x00000004


	//----- nvinfo : EIATTR_FRAME_SIZE
	.align		4
.L_117:
        /*02c4*/ 	.byte	0x04, 0x11
        /*02c6*/ 	.short	(.L_119 - .L_118)
	.align		4
.L_118:
        /*02c8*/ 	.word	index@(_ZN13group_norm_v214gn_cuda_kernelI13__nv_bfloat16Li320ELi1ELi32ELi20ELi4096ELb0ELi128ELi320ELi320ELi4ELb1ELi4ELb0ELb0ENS_16CompileConditionILi1000EEEEEvPT_PKS4_S7_S7_flPfS8_Pj)
        /*02cc*/ 	.word	0x00000000


	//----- nvinfo : EIATTR_REGCOUNT
	.align		4
.L_119:
        /*02d0*/ 	.byte	0x04, 0x2f
        /*02d2*/ 	.short	(.L_121 - .L_120)
	.align		4
.L_120:
        /*02d4*/ 	.word	index@(_ZN13group_norm_v214gn_cuda_kernelI13__nv_bfloat16Li320ELi1ELi32ELi20ELi4096ELb0ELi64ELi320ELi320ELi4ELb1ELi2ELb0ELb0ENS_16CompileConditionILi1000EEEEEvPT_PKS4_S7_S7_flPfS8_Pj)
        /*02d8*/ 	.word	0x00000004


	//----- nvinfo : EIATTR_FRAME_SIZE
	.align		4
.L_121:
        /*02dc*/ 	.byte	0x04, 0x11
        /*02de*/ 	.short	(.L_123 - .L_122)
	.align		4
.L_122:
        /*02e0*/ 	.word	index@(_ZN13group_norm_v214gn_cuda_kernelI13__nv_bfloat16Li320ELi1ELi32ELi20ELi4096ELb0ELi64ELi320ELi320ELi4ELb1ELi2ELb0ELb0ENS_16CompileConditionILi1000EEEEEvPT_PKS4_S7_S7_flPfS8_Pj)
        /*02e4*/ 	.word	0x00000000


	//----- nvinfo : EIATTR_REGCOUNT
	.align		4
.L_123:
        /*02e8*/ 	.byte	0x04, 0x2f
        /*02ea*/ 	.short	(.L_125 - .L_124)
	.align		4
.L_124:
        /*02ec*/ 	.word	index@(_ZN13group_norm_v214gn_cuda_kernelI13__nv_bfloat16Li320ELi3ELi32ELi20ELi4096ELb0ELi32ELi320ELi320ELi4ELb1ELi2ELb0ELb0ENS_16CompileConditionILi1000EEEEEvPT_PKS4_S7_S7_flPfS8_Pj)
        /*02f0*/ 	.word	0x00000004


	//----- nvinfo : EIATTR_FRAME_SIZE
	.align		4
.L_125:
        /*02f4*/ 	.byte	0x04, 0x11
        /*02f6*/ 	.short	(.L_127 - .L_126)
	.align		4
.L_126:
        /*02f8*/ 	.word	index@(_ZN13group_norm_v214gn_cuda_kernelI13__nv_bfloat16Li320ELi3ELi32ELi20ELi4096ELb0ELi32ELi320ELi320ELi4ELb1ELi2ELb0ELb0ENS_16CompileConditionILi1000EEEEEvPT_PKS4_S7_S7_flPfS8_Pj)
        /*02fc*/ 	.word	0x00000000


	//----- nvinfo : EIATTR_REGCOUNT
	.align		4
.L_127:
        /*0300*/ 	.byte	0x04, 0x2f
        /*0302*/ 	.short	(.L_129 - .L_128)
	.align		4
.L_128:
        /*0304*/ 	.word	index@(_ZN13group_norm_v218gn_bwd_cuda_kernelI13__nv_bfloat16Li320ELi3ELi16ELi40ELi4096ELb1ELb1ELi32ELi320ELi320ELi4ELb1ELi3ELb0ELb0ELNS_15WgradSyncMethodE2ENS_16CompileConditionILi1000EEEEEvPT_S6_S6_PKS5_S8_S8_S8_PKfflPfPj)
        /*0308*/ 	.word	0x00000004


	//----- nvinfo : EIATTR_FRAME_SIZE
	.align		4
.L_129:
        /*030c*/ 	.byte	0x04, 0x11
        /*030e*/ 	.short	(.L_131 - .L_130)
	.align		4
.L_130:
        /*0310*/ 	.word	index@(_ZN13group_norm_v218gn_bwd_cuda_kernelI13__nv_bfloat16Li320ELi3ELi16ELi40ELi4096ELb1ELb1ELi32ELi320ELi320ELi4ELb1ELi3ELb0ELb0ELNS_15WgradSyncMethodE2ENS_16CompileConditionILi1000EEEEEvPT_S6_S6_PKS5_S8_S8_S8_PKfflPfPj)
        /*0314*/ 	.word	0x00000000


	//----- nvinfo : EIATTR_REGCOUNT
	.align		4
.L_131:
        /*0318*/ 	.byte	0x04, 0x2f
        /*031a*/ 	.short	(.L_133 - .L_132)
	.align		4
.L_132:
        /*031c*/ 	.word	index@(_ZN13group_norm_v218gn_bwd_cuda_kernelI13__nv_bfloat16Li320ELi3ELi16ELi40ELi4096ELb1ELb1ELi32ELi320ELi320ELi4ELb1ELi2ELb0ELb0ELNS_15WgradSyncMethodE3ENS_16CompileConditionILi1000EEEEEvPT_S6_S6_PKS5_S8_S8_S8_PKfflPfPj)
        /*0320*/ 	.word	0x00000004


	//----- nvinfo : EIATTR_FRAME_SIZE
	.align		4
.L_133:
        /*0324*/ 	.byte	0x04, 0x11
        /*0326*/ 	.short	(.L_135 - .L_134)
	.align		4
.L_134:
        /*0328*/ 	.word	index@(_ZN13group_norm_v218gn_bwd_cuda_kernelI13__nv_bfloat16Li320ELi3ELi16ELi40ELi4096ELb1ELb1ELi32ELi320ELi320ELi4ELb1ELi2ELb0ELb0ELNS_15WgradSyncMethodE3ENS_16CompileConditionILi1000EEEEEvPT_S6_S6_PKS5_S8_S8_S8_PKfflPfPj)
        /*032c*/ 	.word	0x00000000


	//----- nvinfo : EIATTR_REGCOUNT
	.align		4
.L_135:
        /*0330*/ 	.byte	0x04, 0x2f
        /*0332*/ 	.short	(.L_137 - .L_136)
	.align		4
.L_136:
        /*0334*/ 	.word	index@(_ZN13group_norm_v218gn_bwd_cuda_kernelI13__nv_bfloat16Li320ELi2ELi16ELi40ELi4096ELb1ELb1ELi32ELi320ELi320ELi4ELb1ELi2ELb0ELb0ELNS_15WgradSyncMethodE3ENS_16CompileConditionILi1000EEEEEvPT_S6_S6_PKS5_S8_S8_S8_PKfflPfPj)
        /*0338*/ 	.word	0x00000004


	//----- nvinfo : EIATTR_FRAME_SIZE
	.align		4
.L_137:
        /*033c*/ 	.byte	0x04, 0x11
        /*033e*/ 	.short	(.L_139 - .L_138)
	.align		4
.L_138:
        /*0340*/ 	.word	index@(_ZN13group_norm_v218gn_bwd_cuda_kernelI13__nv_bfloat16Li320ELi2ELi16ELi40ELi4096ELb1ELb1ELi32ELi320ELi320ELi4ELb1ELi2ELb0ELb0ELNS_15WgradSyncMethodE3ENS_16CompileConditionILi1000EEEEEvPT_S6_S6_PKS5_S8_S8_S8_PKfflPfPj)
        /*0344*/ 	.word	0x00000000


	//----- nvinfo : EIATTR_REGCOUNT
	.align		4
.L_139:
        /*0348*/ 	.byte	0x04, 0x2f
        /*034a*/ 	.short	(.L_141 - .L_140)
	.align		4
.L_140:
        /*034c*/ 	.word	index@(_ZN13group_norm_v218gn_bwd_cuda_kernelI13__nv_bfloat16Li320ELi1ELi16ELi40ELi4096ELb1ELb1ELi64ELi320ELi320ELi4ELb1ELi2ELb0ELb0ELNS_15WgradSyncMethodE3ENS_16CompileConditionILi1000EEEEEvPT_S6_S6_PKS5_S8_S8_S8_PKfflPfPj)
        /*0350*/ 	.word	0x00000004


	//----- nvinfo : EIATTR_FRAME_SIZE
	.align		4
.L_141:
        /*0354*/ 	.byte	0x04, 0x11
        /*0356*/ 	.short	(.L_143 - .L_142)
	.align		4
.L_142:
        /*0358*/ 	.word	index@(_ZN13group_norm_v218gn_bwd_cuda_kernelI13__nv_bfloat16Li320ELi1ELi16ELi40ELi4096ELb1ELb1ELi64ELi320ELi320ELi4ELb1ELi2ELb0ELb0ELNS_15WgradSyncMethodE3ENS_16CompileConditionILi1000EEEEEvPT_S6_S6_PKS5_S8_S8_S8_PKfflPfPj)
        /*035c*/ 	.word	0x00000000


	//----- nvinfo : EIATTR_REGCOUNT
	.align		4
.L_143:
        /*0360*/ 	.byte	0x04, 0x2f
        /*0362*/ 	.short	(.L_145 - .L_144)
	.align		4
.L_144:
        /*0364*/ 	.word	index@(_ZN13group_norm_v218gn_bwd_cuda_kernelI13__nv_bfloat16Li320ELi3ELi32ELi20ELi4096ELb0ELb1ELi32ELi320ELi320ELi4ELb1ELi3ELb0ELb0ELNS_15WgradSyncMethodE2ENS_16CompileConditionILi1000EEEEEvPT_S6_S6_PKS5_S8_S8_S8_PKfflPfPj)
        /*0368*/ 	.word	0x00000004


	//----- nvinfo : EIATTR_FRAME_SIZE
	.align		4
.L_145:
        /*036c*/ 	.byte	0x04, 0x11
        /*036e*/ 	.short	(.L_147 - .L_146)
	.align		4
.L_146:
        /*0370*/ 	.word	index@(_ZN13group_norm_v218gn_bwd_cuda_kernelI13__nv_bfloat16Li320ELi3ELi32ELi20ELi4096ELb0ELb1ELi32ELi320ELi320ELi4ELb1ELi3ELb0ELb0ELNS_15WgradSyncMethodE2ENS_16CompileConditionILi1000EEEEEvPT_S6_S6_PKS5_S8_S8_S8_PKfflPfPj)
        /*0374*/ 	.word	0x00000000


	//----- nvinfo : EIATTR_REGCOUNT
	.align		4
.L_147:
        /*0378*/ 	.byte	0x04, 0x2f
        /*037a*/ 	.short	(.L_149 - .L_148)
	.align		4
.L_148:
        /*037c*/ 	.word	index@(_ZN13group_norm_v218gn_bwd_cuda_kernelI13__nv_bfloat16Li320ELi3ELi32ELi20ELi4096ELb0ELb1ELi32ELi320ELi320ELi4ELb1ELi2ELb0ELb0ELNS_15WgradSyncMethodE3ENS_16CompileConditionILi1000EEEEEvPT_S6_S6_PKS5_S8_S8_S8_PKfflPfPj)
        /*0380*/ 	.word	0x00000004


	//----- nvinfo : EIATTR_FRAME_SIZE
	.align		4
.L_149:
        /*0384*/ 	.byte	0x04, 0x11
        /*0386*/ 	.short	(.L_151 - .L_150)
	.align		4
.L_150:
        /*0388*/ 	.word	index@(_ZN13group_norm_v218gn_bwd_cuda_kernelI13__nv_bfloat16Li320ELi3ELi32ELi20ELi4096ELb0ELb1ELi32ELi320ELi320ELi4ELb1ELi2ELb0ELb0ELNS_15WgradSyncMethodE3ENS_16CompileConditionILi1000EEEEEvPT_S6_S6_PKS5_S8_S8_S8_PKfflPfPj)
        /*038c*/ 	.word	0x00000000


	//----- nvinfo : EIATTR_REGCOUNT
	.align		4
.L_151:
        /*0390*/ 	.byte	0x04, 0x2f
        /*0392*/ 	.short	(.L_153 - .L_152)
	.align		4
.L_152:
        /*0394*/ 	.word	index@(_ZN13group_norm_v218gn_bwd_cuda_kernelI13__nv_bfloat16Li320ELi2ELi32ELi20ELi4096ELb0ELb1ELi32ELi320ELi320ELi4ELb1ELi2ELb0ELb0ELNS_15WgradSyncMethodE3ENS_16CompileConditionILi1000EEEEEvPT_S6_S6_PKS5_S8_S8_S8_PKfflPfPj)
        /*0398*/ 	.word	0x00000004


	//----- nvinfo : EIATTR_FRAME_SIZE
	.align		4
.L_153:
        /*039c*/ 	.byte	0x04, 0x11
        /*039e*/ 	.short	(.L_155 - .L_154)
	.align		4
.L_154:
        /*03a0*/ 	.word	index@(_ZN13group_norm_v218gn_bwd_cuda_kernelI13__nv_bfloat16Li320ELi2ELi32ELi20ELi4096ELb0ELb1ELi32ELi320ELi320ELi4ELb1ELi2ELb0ELb0ELNS_15WgradSyncMethodE3ENS_16CompileConditionILi1000EEEEEvPT_S6_S6_PKS5_S8_S8_S8_PKfflPfPj)
        /*03a4*/ 	.word	0x00000000


	//----- nvinfo : EIATTR_REGCOUNT
	.align		4
.L_155:
        /*03a8*/ 	.byte	0x04, 0x2f
        /*03aa*/ 	.short	(.L_157 - .L_156)
	.align		4
.L_156:
        /*03ac*/ 	.word	index@(_ZN13group_norm_v218gn_bwd_cuda_kernelI13__nv_bfloat16Li320ELi1ELi32ELi20ELi4096ELb0ELb1ELi64ELi320ELi320ELi4ELb1ELi2ELb0ELb0ELNS_15WgradSyncMethodE3ENS_16CompileConditionILi1000EEEEEvPT_S6_S6_PKS5_S8_S8_S8_PKfflPfPj)
        /*03b0*/ 	.word	0x00000004


	//----- nvinfo : EIATTR_FRAME_SIZE
	.align		4
.L_157:
        /*03b4*/ 	.byte	0x04, 0x11
        /*03b6*/ 	.short	(.L_159 - .L_158)
	.align		4
.L_158:
        /*03b8*/ 	.word	index@(_ZN13group_norm_v218gn_bwd_cuda_kernelI13__nv_bfloat16Li320ELi1ELi32ELi20ELi4096ELb0ELb1ELi64ELi320ELi320ELi4ELb1ELi2ELb0ELb0ELNS_15WgradSyncMethodE3ENS_16CompileConditionILi1000EEEEEvPT_S6_S6_PKS5_S8_S8_S8_PKfflPfPj)
        /*03bc*/ 	.word	0x00000000


	//----- nvinfo : EIATTR_MIN_STACK_SIZE
	.align		4
.L_159:
        /*03c0*/ 	.byte	0x04, 0x12
        /*03c2*/ 	.short	(.L_161 - .L_160)
	.align		4
.L_160:
        /*03c4*/ 	.word	index@(_ZN13group_norm_v218gn_bwd_cuda_kernelI13__nv_bfloat16Li320ELi1ELi32ELi20ELi4096ELb0ELb1ELi64ELi320ELi320ELi4ELb1ELi2ELb0ELb0ELNS_15WgradSyncMethodE3ENS_16CompileConditionILi1000EEEEEvPT_S6_S6_PKS5_S8_S8_S8_PKfflPfPj)
        /*03c8*/ 	.word	0x00000000


	//----- nvinfo : EIATTR_MIN_STACK_SIZE
	.align		4
.L_161:
        /*03cc*/ 	.byte	0x04, 0x12
        /*03ce*/ 	.short	(.L_163 - .L_162)
	.align		4
.L_162:
        /*03d0*/ 	.word	index@(_ZN13group_norm_v218gn_bwd_cuda_kernelI13__nv_bfloat16Li320ELi2ELi32ELi20ELi4096ELb0ELb1ELi32ELi320ELi320ELi4ELb1ELi2ELb0ELb0ELNS_15WgradSyncMethodE3ENS_16CompileConditionILi1000EEEEEvPT_S6_S6_PKS5_S8_S8_S8_PKfflPfPj)
        /*03d4*/ 	.word	0x00000000


	//----- nvinfo : EIATTR_MIN_STACK_SIZE
	.align		4
.L_163:
        /*03d8*/ 	.byte	0x04, 0x12
        /*03da*/ 	.short	(.L_165 - .L_164)
	.align		4
.L_164:
        /*03dc*/ 	.word	index@(_ZN13group_norm_v218gn_bwd_cuda_kernelI13__nv_bfloat16Li320ELi3ELi32ELi20ELi4096ELb0ELb1ELi32ELi320ELi320ELi4ELb1ELi2ELb0ELb0ELNS_15WgradSyncMethodE3ENS_16CompileConditionILi1000EEEEEvPT_S6_S6_PKS5_S8_S8_S8_PKfflPfPj)
        /*03e0*/ 	.word	0x00000000


	//----- nvinfo : EIATTR_MIN_STACK_SIZE
	.align		4
.L_165:
        /*03e4*/ 	.byte	0x04, 0x12
        /*03e6*/ 	.short	(.L_167 - .L_166)
	.align		4
.L_166:
        /*03e8*/ 	.word	index@(_ZN13group_norm_v218gn_bwd_cuda_kernelI13__nv_bfloat16Li320ELi3ELi32ELi20ELi4096ELb0ELb1ELi32ELi320ELi320ELi4ELb1ELi3ELb0ELb0ELNS_15WgradSyncMethodE2ENS_16CompileConditionILi1000EEEEEvPT_S6_S6_PKS5_S8_S8_S8_PKfflPfPj)
        /*03ec*/ 	.word	0x00000000


	//----- nvinfo : EIATTR_MIN_STACK_SIZE
	.align		4
.L_167:
        /*03f0*/ 	.byte	0x04, 0x12
        /*03f2*/ 	.short	(.L_169 - .L_168)
	.align		4
.L_168:
        /*03f4*/ 	.word	index@(_ZN13group_norm_v218gn_bwd_cuda_kernelI13__nv_bfloat16Li320ELi1ELi16ELi40ELi4096ELb1ELb1ELi64ELi320ELi320ELi4ELb1ELi2ELb0ELb0ELNS_15WgradSyncMethodE3ENS_16CompileConditionILi1000EEEEEvPT_S6_S6_PKS5_S8_S8_S8_PKfflPfPj)
        /*03f8*/ 	.word	0x00000000


	//----- nvinfo : EIATTR_MIN_STACK_SIZE
	.align		4
.L_169:
        /*03fc*/ 	.byte	0x04, 0x12
        /*03fe*/ 	.short	(.L_171 - .L_170)
	.align		4
.L_170:
        /*0400*/ 	.word	index@(_ZN13group_norm_v218gn_bwd_cuda_kernelI13__nv_bfloat16Li320ELi2ELi16ELi40ELi4096ELb1ELb1ELi32ELi320ELi320ELi4ELb1ELi2ELb0ELb0ELNS_15WgradSyncMethodE3ENS_16CompileConditionILi1000EEEEEvPT_S6_S6_PKS5_S8_S8_S8_PKfflPfPj)
        /*0404*/ 	.word	0x00000000


	//----- nvinfo : EIATTR_MIN_STACK_SIZE
	.align		4
.L_171:
        /*0408*/ 	.byte	0x04, 0x12
        /*040a*/ 	.short	(.L_173 - .L_172)
	.align		4
.L_172:
        /*040c*/ 	.word	index@(_ZN13group_norm_v218gn_bwd_cuda_kernelI13__nv_bfloat16Li320ELi3ELi16ELi40ELi4096ELb1ELb1ELi32ELi320ELi320ELi4ELb1ELi2ELb0ELb0ELNS_15WgradSyncMethodE3ENS_16CompileConditionILi1000EEEEEvPT_S6_S6_PKS5_S8_S8_S8_PKfflPfPj)
        /*0410*/ 	.word	0x00000000


	//----- nvinfo : EIATTR_MIN_STACK_SIZE
	.align		4
.L_173:
        /*0414*/ 	.byte	0x04, 0x12
        /*0416*/ 	.short	(.L_175 - .L_174)
	.align		4
.L_174:
        /*0418*/ 	.word	index@(_ZN13group_norm_v218gn_bwd_cuda_kernelI13__nv_bfloat16Li320ELi3ELi16ELi40ELi4096ELb1ELb1ELi32ELi320ELi320ELi4ELb1ELi3ELb0ELb0ELNS_15WgradSyncMethodE2ENS_16CompileConditionILi1000EEEEEvPT_S6_S6_PKS5_S8_S8_S8_PKfflPfPj)
        /*041c*/ 	.word	0x00000000


	//----- nvinfo : EIATTR_MIN_STACK_SIZE
	.align		4
.L_175:
        /*0420*/ 	.byte	0x04, 0x12
        /*0422*/ 	.short	(.L_177 - .L_176)
	.align		4
.L_176:
        /*0424*/ 	.word	index@(_ZN13group_norm_v214gn_cuda_kernelI13__nv_bfloat16Li320ELi3ELi32ELi20ELi4096ELb0ELi32ELi320ELi320ELi4ELb1ELi2ELb0ELb0ENS_16CompileConditionILi1000EEEEEvPT_PKS4_S7_S7_flPfS8_Pj)
        /*0428*/ 	.word	0x00000000


	//----- nvinfo : EIATTR_MIN_STACK_SIZE
	.align		4
.L_177:
        /*042c*/ 	.byte	0x04, 0x12
        /*042e*/ 	.short	(.L_179 - .L_178)
	.align		4
.L_178:
        /*0430*/ 	.word	index@(_ZN13group_norm_v214gn_cuda_kernelI13__nv_bfloat16Li320ELi1ELi32ELi20ELi4096ELb0ELi64ELi320ELi320ELi4ELb1ELi2ELb0ELb0ENS_16CompileConditionILi1000EEEEEvPT_PKS4_S7_S7_flPfS8_Pj)
        /*0434*/ 	.word	0x00000000


	//----- nvinfo : EIATTR_MIN_STACK_SIZE
	.align		4
.L_179:
        /*0438*/ 	.byte	0x04, 0x12
        /*043a*/ 	.short	(.L_181 - .L_180)
	.align		4
.L_180:
        /*043c*/ 	.word	index@(_ZN13group_norm_v214gn_cuda_kernelI13__nv_bfloat16Li320ELi1ELi32ELi20ELi4096ELb0ELi128ELi320ELi320ELi4ELb1ELi4ELb0ELb0ENS_16CompileConditionILi1000EEEEEvPT_PKS4_S7_S7_flPfS8_Pj)
        /*0440*/ 	.word	0x00000000


	//----- nvinfo : EIATTR_MIN_STACK_SIZE
	.align		4
.L_181:
        /*0444*/ 	.byte	0x04, 0x12
        /*0446*/ 	.short	(.L_183 - .L_182)
	.align		4
.L_182:
        /*0448*/ 	.word	index@(_ZN13group_norm_v214gn_cuda_kernelI13__nv_bfloat16Li320ELi2ELi32ELi20ELi4096ELb0ELi64ELi320ELi320ELi4ELb1ELi4ELb0ELb0ENS_16CompileConditionILi1000EEEEEvPT_PKS4_S7_S7_flPfS8_Pj)
        /*044c*/ 	.word	0x00000000


	//----- nvinfo : EIATTR_MIN_STACK_SIZE
	.align		4
.L_183:
        /*0450*/ 	.byte	0x04, 0x12
        /*0452*/ 	.short	(.L_185 - .L_184)
	.align		4
.L_184:
        /*0454*/ 	.word	index@(_ZN13group_norm_v214gn_cuda_kernelI13__nv_bfloat16Li320ELi3ELi32ELi20ELi4096ELb0ELi64ELi320ELi320ELi4ELb1ELi5ELb0ELb0ENS_16CompileConditionILi1000EEEEEvPT_PKS4_S7_S7_flPfS8_Pj)
        /*0458*/ 	.word	0x00000000


	//----- nvinfo : EIATTR_MIN_STACK_SIZE
	.align		4
.L_185:
        /*045c*/ 	.byte	0x04, 0x12
        /*045e*/ 	.short	(.L_187 - .L_186)
	.align		4
.L_186:
        /*0460*/ 	.word	index@(_ZN13group_norm_v214gn_cuda_kernelI13__nv_bfloat16Li320ELi3ELi32ELi20ELi4096ELb0ELi64ELi320ELi320ELi4ELb1ELi6ELb0ELb0ENS_16CompileConditionILi1000EEEEEvPT_PKS4_S7_S7_flPfS8_Pj)
        /*0464*/ 	.word	0x00000000


	//----- nvinfo : EIATTR_MIN_STACK_SIZE
	.align		4
.L_187:
        /*0468*/ 	.byte	0x04, 0x12
        /*046a*/ 	.short	(.L_189 - .L_188)
	.align		4
.L_188:
        /*046c*/ 	.word	index@(_ZN13group_norm_v214gn_cuda_kernelI13__nv_bfloat16Li320ELi3ELi16ELi40ELi4096ELb1ELi32ELi320ELi320ELi4ELb1ELi2ELb0ELb0ENS_16CompileConditionILi1000EEEEEvPT_PKS4_S7_S7_flPfS8_Pj)
        /*0470*/ 	.word	0x00000000


	//----- nvinfo : EIATTR_MIN_STACK_SIZE
	.align		4
.L_189:
        /*0474*/ 	.byte	0x04, 0x12
        /*0476*/ 	.short	(.L_191 - .L_190)
	.align		4
.L_190:
        /*0478*/ 	.word	index@(_ZN13group_norm_v214gn_cuda_kernelI13__nv_bfloat16Li320ELi1ELi16ELi40ELi4096ELb1ELi64ELi320ELi320ELi4ELb1ELi2ELb0ELb0ENS_16CompileConditionILi1000EEEEEvPT_PKS4_S7_S7_flPfS8_Pj)
        /*047c*/ 	.word	0x00000000


	//----- nvinfo : EIATTR_MIN_STACK_SIZE
	.align		4
.L_191:
        /*0480*/ 	.byte	0x04, 0x12
        /*0482*/ 	.short	(.L_193 - .L_192)
	.align		4
.L_192:
        /*0484*/ 	.word	index@(_ZN13group_norm_v214gn_cuda_kernelI13__nv_bfloat16Li320ELi1ELi16ELi40ELi4096ELb1ELi128ELi320ELi320ELi4ELb1ELi4ELb0ELb0ENS_16CompileConditionILi1000EEEEEvPT_PKS4_S7_S7_flPfS8_Pj)
        /*0488*/ 	.word	0x00000000


	//----- nvinfo : EIATTR_MIN_STACK_SIZE
	.align		4
.L_193:
        /*048c*/ 	.byte	0x04, 0x12
        /*048e*/ 	.short	(.L_195 - .L_194)
	.align		4
.L_194:
        /*0490*/ 	.word	index@(_ZN13group_norm_v214gn_cuda_kernelI13__nv_bfloat16Li320ELi2ELi16ELi40ELi4096ELb1ELi64ELi320ELi320ELi4ELb1ELi4ELb0ELb0ENS_16CompileConditionILi1000EEEEEvPT_PKS4_S7_S7_flPfS8_Pj)
        /*0494*/ 	.word	0x00000000


	//----- nvinfo : EIATTR_MIN_STACK_SIZE
	.align		4
.L_195:
        /*0498*/ 	.byte	0x04, 0x12
        /*049a*/ 	.short	(.L_197 - .L_196)
	.align		4
.L_196:
        /*049c*/ 	.word	index@(_ZN13group_norm_v214gn_cuda_kernelI13__nv_bfloat16Li320ELi3ELi16ELi40ELi4096ELb1ELi64ELi320ELi320ELi4ELb1ELi5ELb0ELb0ENS_16CompileConditionILi1000EEEEEvPT_PKS4_S7_S7_flPfS8_Pj)
        /*04a0*/ 	.word	0x00000000


	//----- nvinfo : EIATTR_MIN_STACK_SIZE
	.align		4
.L_197:
        /*04a4*/ 	.byte	0x04, 0x12
        /*04a6*/ 	.short	(.L_199 - .L_198)
	.align		4
.L_198:
        /*04a8*/ 	.word	index@(_ZN13group_norm_v214gn_cuda_kernelI13__nv_bfloat16Li320ELi3ELi16ELi40ELi4096ELb1ELi64ELi320ELi320ELi4ELb1ELi6ELb0ELb0ENS_16CompileConditionILi1000EEEEEvPT_PKS4_S7_S7_flPfS8_Pj)
        /*04ac*/ 	.word	0x00000000


	//----- nvinfo : EIATTR_MIN_STACK_SIZE
	.align		4
.L_199:
        /*04b0*/ 	.byte	0x04, 0x12
        /*04b2*/ 	.short	(.L_201 - .L_200)
	.align		4
.L_200:
        /*04b4*/ 	.word	index@(_ZN13group_norm_v218gn_bwd_cuda_kernelI6__halfLi320ELi1ELi32ELi20ELi4096ELb0ELb1ELi64ELi320ELi320ELi4ELb1ELi2ELb0ELb0ELNS_15WgradSyncMethodE3ENS_16CompileConditionILi1000EEEEEvPT_S6_S6_PKS5_S8_S8_S8_PKfflPfPj)
        /*04b8*/ 	.word	0x00000000


	//----- nvinfo : EIATTR_MIN_STACK_SIZE
	.align		4
.L_201:
        /*04bc*/ 	.byte	0x04, 0x12
        /*04be*/ 	.short	(.L_203 - .L_202)
	.align		4
.L_202:
        /*04c0*/ 	.word	index@(_ZN13group_norm_v218gn_bwd_cuda_kernelI6__halfLi320ELi2ELi32ELi20ELi4096ELb0ELb1ELi32ELi320ELi320ELi4ELb1ELi2ELb0ELb0ELNS_15WgradSyncMethodE3ENS_16CompileConditionILi1000EEEEEvPT_S6_S6_PKS5_S8_S8_S8_PKfflPfPj)
        /*04c4*/ 	.word	0x00000000


	//----- nvinfo : EIATTR_MIN_STACK_SIZE
	.align		4
.L_203:
        /*04c8*/ 	.byte	0x04, 0x12
        /*04ca*/ 	.short	(.L_205 - .L_204)
	.align		4
.L_204:
        /*04cc*/ 	.word	index@(_ZN13group_norm_v218gn_bwd_cuda_kernelI6__halfLi320ELi3ELi32ELi20ELi4096ELb0ELb1ELi32ELi320ELi320ELi4ELb1ELi2ELb0ELb0ELNS_15WgradSyncMethodE3ENS_16CompileConditionILi1000EEEEEvPT_S6_S6_PKS5_S8_S8_S8_PKfflPfPj)
        /*04d0*/ 	.word	0x00000000


	//----- nvinfo : EIATTR_MIN_STACK_SIZE
	.align		4
.L_205:
        /*04d4*/ 	.byte	0x04, 0x12
        /*04d6*/ 	.short	(.L_207 - .L_206)
	.align		4
.L_206:
        /*04d8*/ 	.word	index@(_ZN13group_norm_v218gn_bwd_cuda_kernelI6__halfLi320ELi3ELi32ELi20ELi4096ELb0ELb1ELi32ELi320ELi320ELi4ELb1ELi3ELb0ELb0ELNS_15WgradSyncMethodE2ENS_16CompileConditionILi1000EEEEEvPT_S6_S6_PKS5_S8_S8_S8_PKfflPfPj)
        /*04dc*/ 	.word	0x00000000


	//----- nvinfo : EIATTR_MIN_STACK_SIZE
	.align		4
.L_207:
        /*04e0*/ 	.byte	0x04, 0x12
        /*04e2*/ 	.short	(.L_209 - .L_208)
	.align		4
.L_208:
        /*04e4*/ 	.word	index@(_ZN13group_norm_v218gn_bwd_cuda_kernelI6__halfLi320ELi1ELi16ELi40ELi4096ELb1ELb1ELi64ELi320ELi320ELi4ELb1ELi2ELb0ELb0ELNS_15WgradSyncMethodE3ENS_16CompileConditionILi1000EEEEEvPT_S6_S6_PKS5_S8_S8_S8_PKfflPfPj)
        /*04e8*/ 	.word	0x00000000


	//----- nvinfo : EIATTR_MIN_STACK_SIZE
	.align		4
.L_209:
        /*04ec*/ 	.byte	0x04, 0x12
        /*04ee*/ 	.short	(.L_211 - .L_210)
	.align		4
.L_210:
        /*04f0*/ 	.word	index@(_ZN13group_norm_v218gn_bwd_cuda_kernelI6__halfLi320ELi2ELi16ELi40ELi4096ELb1ELb1ELi32ELi320ELi320ELi4ELb1ELi2ELb0ELb0ELNS_15WgradSyncMethodE3ENS_16CompileConditionILi1000EEEEEvPT_S6_S6_PKS5_S8_S8_S8_PKfflPfPj)
        /*04f4*/ 	.word	0x00000000


	//----- nvinfo : EIATTR_MIN_STACK_SIZE
	.align		4
.L_211:
        /*04f8*/ 	.byte	0x04, 0x12
        /*04fa*/ 	.short	(.L_213 - .L_212)
	.align		4
.L_212:
        /*04fc*/ 	.word	index@(_ZN13group_norm_v218gn_bwd_cuda_kernelI6__halfLi320ELi3ELi16ELi40ELi4096ELb1ELb1ELi32ELi320ELi320ELi4ELb1ELi2ELb0ELb0ELNS_15WgradSyncMethodE3ENS_16CompileConditionILi1000EEEEEvPT_S6_S6_PKS5_S8_S8_S8_PKfflPfPj)
        /*0500*/ 	.word	0x00000000


	//----- nvinfo : EIATTR_MIN_STACK_SIZE
	.align		4
.L_213:
        /*0504*/ 	.byte	0x04, 0x12
        /*0506*/ 	.short	(.L_215 - .L_214)
	.align		4
.L_214:
        /*0508*/ 	.word	index@(_ZN13group_norm_v218gn_bwd_cuda_kernelI6__halfLi320ELi3ELi16ELi40ELi4096ELb1ELb1ELi32ELi320ELi320ELi4ELb1ELi3ELb0ELb0ELNS_15WgradSyncMethodE2ENS_16CompileConditionILi1000EEEEEvPT_S6_S6_PKS5_S8_S8_S8_PKfflPfPj)
        /*050c*/ 	.word	0x00000000


	//----- nvinfo : EIATTR_MIN_STACK_SIZE
	.align		4
.L_215:
        /*0510*/ 	.byte	0x04, 0x12
        /*0512*/ 	.short	(.L_217 - .L_216)
	.align		4
.L_216:
        /*0514*/ 	.word	index@(_ZN13group_norm_v214gn_cuda_kernelI6__halfLi320ELi3ELi32ELi20ELi4096ELb0ELi32ELi320ELi320ELi4ELb1ELi2ELb0ELb0ENS_16CompileConditionILi1000EEEEEvPT_PKS4_S7_S7_flPfS8_Pj)
        /*0518*/ 	.word	0x00000000


	//----- nvinfo : EIATTR_MIN_STACK_SIZE
	.align		4
.L_217:
        /*051c*/ 	.byte	0x04, 0x12
        /*051e*/ 	.short	(.L_219 - .L_218)
	.align		4
.L_218:
        /*0520*/ 	.word	index@(_ZN13group_norm_v214gn_cuda_kernelI6__halfLi320ELi1ELi32ELi20ELi4096ELb0ELi64ELi320ELi320ELi4ELb1ELi2ELb0ELb0ENS_16CompileConditionILi1000EEEEEvPT_PKS4_S7_S7_flPfS8_Pj)
        /*0524*/ 	.word	0x00000000


	//----- nvinfo : EIATTR_MIN_STACK_SIZE
	.align		4
.L_219:
        /*0528*/ 	.byte	0x04, 0x12
        /*052a*/ 	.short	(.L_221 - .L_220)
	.align		4
.L_220:
        /*052c*/ 	.word	index@(_ZN13group_norm_v214gn_cuda_kernelI6__halfLi320ELi1ELi32ELi20ELi4096ELb0ELi128ELi320ELi320ELi4ELb1ELi4ELb0ELb0ENS_16CompileConditionILi1000EEEEEvPT_PKS4_S7_S7_flPfS8_Pj)
        /*0530*/ 	.word	0x00000000


	//----- nvinfo : EIATTR_MIN_STACK_SIZE
	.align		4
.L_221:
        /*0534*/ 	.byte	0x04, 0x12
        /*0536*/ 	.short	(.L_223 - .L_222)
	.align		4
.L_222:
        /*0538*/ 	.word	index@(_ZN13group_norm_v214gn_cuda_kernelI6__halfLi320ELi2ELi32ELi20ELi4096ELb0ELi64ELi320ELi320ELi4ELb1ELi4ELb0ELb0ENS_16CompileConditionILi1000EEEEEvPT_PKS4_S7_S7_flPfS8_Pj)
        /*053c*/ 	.word	0x00000000


	//----- nvinfo : EIATTR_MIN_STACK_SIZE
	.align		4
.L_223:
        /*0540*/ 	.byte	0x04, 0x12
        /*0542*/ 	.short	(.L_225 - .L_224)
	.align		4
.L_224:
        /*0544*/ 	.word	index@(_ZN13group_norm_v214gn_cuda_kernelI6__halfLi320ELi3ELi32ELi20ELi4096ELb0ELi64ELi320ELi320ELi4ELb1ELi5ELb0ELb0ENS_16CompileConditionILi1000EEEEEvPT_PKS4_S7_S7_flPfS8_Pj)
        /*0548*/ 	.word	0x00000000


	//----- nvinfo : EIATTR_MIN_STACK_SIZE
	.align		4
.L_225:
        /*054c*/ 	.byte	0x04, 0x12
        /*054e*/ 	.short	(.L_227 - .L_226)
	.align		4
.L_226:
        /*0550*/ 	.word	index@(_ZN13group_norm_v214gn_cuda_kernelI6__halfLi320ELi3ELi32ELi20ELi4096ELb0ELi64ELi320ELi320ELi4ELb1ELi6ELb0ELb0ENS_16CompileConditionILi1000EEEEEvPT_PKS4_S7_S7_flPfS8_Pj)
        /*0554*/ 	.word	0x00000000


	//----- nvinfo : EIATTR_MIN_STACK_SIZE
	.align		4
.L_227:
        /*0558*/ 	.byte	0x04, 0x12
        /*055a*/ 	.short	(.L_229 - .L_228)
	.align		4
.L_228:
        /*055c*/ 	.word	index@(_ZN13group_norm_v214gn_cuda_kernelI6__halfLi320ELi3ELi16ELi40ELi4096ELb1ELi32ELi320ELi320ELi4ELb1ELi2ELb0ELb0ENS_16CompileConditionILi1000EEEEEvPT_PKS4_S7_S7_flPfS8_Pj)
        /*0560*/ 	.word	0x00000000


	//----- nvinfo : EIATTR_MIN_STACK_SIZE
	.align		4
.L_229:
        /*0564*/ 	.byte	0x04, 0x12
        /*0566*/ 	.short	(.L_231 - .L_230)
	.align		4
.L_230:
        /*0568*/ 	.word	index@(_ZN13group_norm_v214gn_cuda_kernelI6__halfLi320ELi1ELi16ELi40ELi4096ELb1ELi64ELi320ELi320ELi4ELb1ELi2ELb0ELb0ENS_16CompileConditionILi1000EEEEEvPT_PKS4_S7_S7_flPfS8_Pj)
        /*056c*/ 	.word	0x00000000


	//----- nvinfo : EIATTR_MIN_STACK_SIZE
	.align		4
.L_231:
        /*0570*/ 	.byte	0x04, 0x12
        /*0572*/ 	.short	(.L_233 - .L_232)
	.align		4
.L_232:
        /*0574*/ 	.word	index@(_ZN13group_norm_v214gn_cuda_kernelI6__halfLi320ELi1ELi16ELi40ELi4096ELb1ELi128ELi320ELi320ELi4ELb1ELi4ELb0ELb0ENS_16CompileConditionILi1000EEEEEvPT_PKS4_S7_S7_flPfS8_Pj)
        /*0578*/ 	.word	0x00000000


	//----- nvinfo : EIATTR_MIN_STACK_SIZE
	.align		4
.L_233:
        /*057c*/ 	.byte	0x04, 0x12
        /*057e*/ 	.short	(.L_235 - .L_234)
	.align		4
.L_234:
        /*0580*/ 	.word	index@(_ZN13group_norm_v214gn_cuda_kernelI6__halfLi320ELi2ELi16ELi40ELi4096ELb1ELi64ELi320ELi320ELi4ELb1ELi4ELb0ELb0ENS_16CompileConditionILi1000EEEEEvPT_PKS4_S7_S7_flPfS8_Pj)
        /*0584*/ 	.word	0x00000000


	//----- nvinfo : EIATTR_MIN_STACK_SIZE
	.align		4
.L_235:
        /*0588*/ 	.byte	0x04, 0x12
        /*058a*/ 	.short	(.L_237 - .L_236)
	.align		4
.L_236:
        /*058c*/ 	.word	index@(_ZN13group_norm_v214gn_cuda_kernelI6__halfLi320ELi3ELi16ELi40ELi4096ELb1ELi64ELi320ELi320ELi4ELb1ELi5ELb0ELb0ENS_16CompileConditionILi1000EEEEEvPT_PKS4_S7_S7_flPfS8_Pj)
        /*0590*/ 	.word	0x00000000


	//----- nvinfo : EIATTR_MIN_STACK_SIZE
	.align		4
.L_237:
        /*0594*/ 	.byte	0x04, 0x12
        /*0596*/ 	.short	(.L_239 - .L_238)
	.align		4
.L_238:
        /*0598*/ 	.word	index@(_ZN13group_norm_v214gn_cuda_kernelI6__halfLi320ELi3ELi16ELi40ELi4096ELb1ELi64ELi320ELi320ELi4ELb1ELi6ELb0ELb0ENS_16CompileConditionILi1000EEEEEvPT_PKS4_S7_S7_flPfS8_Pj)
        /*059c*/ 	.word	0x00000000
.L_239:


//--------------------- .nv.compat                --------------------------
	.section	.nv.compat,"",@"SHT_CUDA_COMPAT_INFO"
	.align	4
        /*0000*/ 	.byte	0x02, 0x09, 0x01, 0x00, 0x02, 0x02, 0x01, 0x00, 0x02, 0x05, 0x05, 0x00, 0x03, 0x07, 0x01, 0x01
        /*0010*/ 	.byte	0x02, 0x03, 0x00, 0x00, 0x02, 0x06, 0x01, 0x00, 0x04, 0x0b, 0x08, 0x00, 0x00, 0x00, 0x00, 0x00
        /*0020*/ 	.byte	0x00, 0x00, 0x00, 0x00


//--------------------- .nv.info._ZN13group_norm_v218gn_bwd_cuda_kernelI13__nv_bfloat16Li320ELi1ELi32ELi20ELi4096ELb0ELb1ELi64ELi320ELi320ELi4ELb1ELi2ELb0ELb0ELNS_15WgradSyncMethodE3ENS_16CompileConditionILi1000EEEEEvPT_S6_S6_PKS5_S8_S8_S8_PKfflPfPj --------------------------
	.section	.nv.info._ZN13group_norm_v218gn_bwd_cuda_kernelI13__nv_bfloat16Li320ELi1ELi32ELi20ELi4096ELb0ELb1ELi64ELi320ELi320ELi4ELb1ELi2ELb0ELb0ELNS_15WgradSyncMethodE3ENS_16CompileConditionILi1000EEEEEvPT_S6_S6_PKS5_S8_S8_S8_PKfflPfPj,"",@"SHT_CUDA_INFO"
	.sectionflags	@""
	.align	4


	//----- nvinfo : EIATTR_CUDA_API_VERSION
	.align		4
        /*0000*/ 	.byte	0x04, 0x37
        /*0002*/ 	.short	(.L_241 - .L_240)
.L_240:
        /*0004*/ 	.word	0x00000082


	//----- nvinfo : EIATTR_KPARAM_INFO
	.align		4
.L_241:
        /*0008*/ 	.byte	0x04, 0x17
        /*000a*/ 	.short	(.L_243 - .L_242)
.L_242:
        /*000c*/ 	.word	0x00000000
        /*0010*/ 	.short	0x000b
        /*0012*/ 	.short	0x0058
        /*0014*/ 	.byte	0x00, 0xf5, 0x21, 0x00


	//----- nvinfo : EIATTR_KPARAM_INFO
	.align		4
.L_243:
        /*0018*/ 	.byte	0x04, 0x17
        /*001a*/ 	.short	(.L_245 - .L_244)
.L_244:
        /*001c*/ 	.word	0x00000000
        /*0020*/ 	.short	0x000a
        /*0022*/ 	.short	0x0050
        /*0024*/ 	.byte	0x00, 0xf5, 0x21, 0x00


	//----- nvinfo : EIATTR_KPARAM_INFO
	.align		4
.L_245:
        /*0028*/ 	.byte	0x04, 0x17
        /*002a*/ 	.short	(.L_247 - .L_246)
.L_246:
        /*002c*/ 	.word	0x00000000
        /*0030*/ 	.short	0x0009
        /*0032*/ 	.short	0x0048
        /*0034*/ 	.byte	0x00, 0xf0, 0x21, 0x00


	//----- nvinfo : EIATTR_KPARAM_INFO
	.align		4
.L_247:
        /*0038*/ 	.byte	0x04, 0x17
        /*003a*/ 	.short	(.L_249 - .L_248)
.L_248:
        /*003c*/ 	.word	0x00000000
        /*0040*/ 	.short	0x0008
        /*0042*/ 	.short	0x0040
        /*0044*/ 	.byte	0x00, 0xf0, 0x11, 0x00


	//----- nvinfo : EIATTR_KPARAM_INFO
	.align		4
.L_249:
        /*0048*/ 	.byte	0x04, 0x17
        /*004a*/ 	.short	(.L_251 - .L_250)
.L_250:
        /*004c*/ 	.word	0x00000000
        /*0050*/ 	.short	0x0007
        /*0052*/ 	.short	0x0038
        /*0054*/ 	.byte	0x00, 0xf5, 0x21, 0x00


	//----- nvinfo : EIATTR_KPARAM_INFO
	.align		4
.L_251:
        /*0058*/ 	.byte	0x04, 0x17
        /*005a*/ 	.short	(.L_253 - .L_252)
.L_252:
        /*005c*/ 	.word	0x00000000
        /*0060*/ 	.short	0x0006
        /*0062*/ 	.short	0x0030
        /*0064*/ 	.byte	0x00, 0xf5, 0x21, 0x00


	//----- nvinfo : EIATTR_KPARAM_INFO
	.align		4
.L_253:
        /*0068*/ 	.byte	0x04, 0x17
        /*006a*/ 	.short	(.L_255 - .L_254)
.L_254:
        /*006c*/ 	.word	0x00000000
        /*0070*/ 	.short	0x0005
        /*0072*/ 	.short	0x0028
        /*0074*/ 	.byte	0x00, 0xf5, 0x21, 0x00


	//----- nvinfo : EIATTR_KPARAM_INFO
	.align		4
.L_255:
        /*0078*/ 	.byte	0x04, 0x17
        /*007a*/ 	.short	(.L_257 - .L_256)
.L_256:
        /*007c*/ 	.word	0x00000000
        /*0080*/ 	.short	0x0004
        /*0082*/ 	.short	0x0020
        /*0084*/ 	.byte	0x00, 0xf5, 0x21, 0x00


	//----- nvinfo : EIATTR_KPARAM_INFO
	.align		4
.L_257:
        /*0088*/ 	.byte	0x04, 0x17
        /*008a*/ 	.short	(.L_259 - .L_258)
.L_258:
        /*008c*/ 	.word	0x00000000
        /*0090*/ 	.short	0x0003
        /*0092*/ 	.short	0x0018
        /*0094*/ 	.byte	0x00, 0xf5, 0x21, 0x00


	//----- nvinfo : EIATTR_KPARAM_INFO
	.align		4
.L_259:
        /*0098*/ 	.byte	0x04, 0x17
        /*009a*/ 	.short	(.L_261 - .L_260)
.L_260:
        /*009c*/ 	.word	0x00000000
        /*00a0*/ 	.short	0x0002
        /*00a2*/ 	.short	0x0010
        /*00a4*/ 	.byte	0x00, 0xf5, 0x21, 0x00


	//----- nvinfo : EIATTR_KPARAM_INFO
	.align		4
.L_261:
        /*00a8*/ 	.byte	0x04, 0x17
        /*00aa*/ 	.short	(.L_263 - .L_262)
.L_262:
        /*00ac*/ 	.word	0x00000000
        /*00b0*/ 	.short	0x0001
        /*00b2*/ 	.short	0x0008
        /*00b4*/ 	.byte	0x00, 0xf5, 0x21, 0x00


	//----- nvinfo : EIATTR_KPARAM_INFO
	.align		4
.L_263:
        /*00b8*/ 	.byte	0x04, 0x17
        /*00ba*/ 	.short	(.L_265 - .L_264)
.L_264:
        /*00bc*/ 	.word	0x00000000
        /*00c0*/ 	.short	0x0000
        /*00c2*/ 	.short	0x0000
        /*00c4*/ 	.byte	0x00, 0xf5, 0x21, 0x00


	//----- nvinfo : EIATTR_SPARSE_MMA_MASK
	.align		4
.L_265:
        /*00c8*/ 	.byte	0x03, 0x50
        /*00ca*/ 	.short	0x0000


	//----- nvinfo : EIATTR_MAXREG_COUNT
	.align		4
        /*00cc*/ 	.byte	0x03, 0x1b
        /*00ce*/ 	.short	0x00a8


	//----- nvinfo : EIATTR_MERCURY_ISA_VERSION
	.align		4
        /*00d0*/ 	.byte	0x03, 0x5f
        /*00d2*/ 	.short	0x0101


	//----- nvinfo : EIATTR_VRC_CTA_INIT_COUNT
	.align		4
        /*00d4*/ 	.byte	0x02, 0x4a
	.zero		1
	.zero		1


	//----- nvinfo : EIATTR_EXIT_INSTR_OFFSETS
	.align		4
        /*00d8*/ 	.byte	0x04, 0x1c
        /*00da*/ 	.short	(.L_267 - .L_266)


	//   ....[0]....
.L_266:
        /*00dc*/ 	.word	0x00000010


	//----- nvinfo : EIATTR_MAX_THREADS
	.align		4
.L_267:
        /*00e0*/ 	.byte	0x04, 0x05
        /*00e2*/ 	.short	(.L_269 - .L_268)
.L_268:
        /*00e4*/ 	.word	0x00000140
        /*00e8*/ 	.word	0x00000001
        /*00ec*/ 	.word	0x00000001


	//----- nvinfo : EIATTR_CBANK_PARAM_SIZE
	.align		4
.L_269:
        /*00f0*/ 	.byte	0x03, 0x19
        /*00f2*/ 	.short	0x0060


	//----- nvinfo : EIATTR_PARAM_CBANK
	.align		4
        /*00f4*/ 	.byte	0x04, 0x0a
        /*00f6*/ 	.short	(.L_271 - .L_270)
	.align		4
.L_270:
        /*00f8*/ 	.word	index@(.nv.constant0._ZN13group_norm_v218gn_bwd_cuda_kernelI13__nv_bfloat16Li320ELi1ELi32ELi20ELi4096ELb0ELb1ELi64ELi320ELi320ELi4ELb1ELi2ELb0ELb0ELNS_15WgradSyncMethodE3ENS_16CompileConditionILi1000EEEEEvPT_S6_S6_PKS5_S8_S8_S8_PKfflPfPj)
        /*00fc*/ 	.short	0x0380
        /*00fe*/ 	.short	0x0060


	//----- nvinfo : EIATTR_SW_WAR
	.align		4
.L_271:
        /*0100*/ 	.byte	0x04, 0x36
        /*0102*/ 	.short	(.L_273 - .L_272)
.L_272:
        /*0104*/ 	.word	0x00000008
.L_273:


//--------------------- .nv.info._ZN13group_norm_v218gn_bwd_cuda_kernelI13__nv_bfloat16Li320ELi2ELi32ELi20ELi4096ELb0ELb1ELi32ELi320ELi320ELi4ELb1ELi2ELb0ELb0ELNS_15WgradSyncMethodE3ENS_16CompileConditionILi1000EEEEEvPT_S6_S6_PKS5_S8_S8_S8_PKfflPfPj --------------------------
	.section	.nv.info._ZN13group_norm_v218gn_bwd_cuda_kernelI13__nv_bfloat16Li320ELi2ELi32ELi20ELi4096ELb0ELb1ELi32ELi320ELi320ELi4ELb1ELi2ELb0ELb0ELNS_15WgradSyncMethodE3ENS_16CompileConditionILi1000EEEEEvPT_S6_S6_PKS5_S8_S8_S8_PKfflPfPj,"",@"SHT_CUDA_INFO"
	.sectionflags	@""
	.align	4


	//----- nvinfo : EIATTR_CUDA_API_VERSION
	.align		4
        /*0000*/ 	.byte	0x04, 0x37
        /*0002*/ 	.short	(.L_275 - .L_274)
.L_274:
        /*0004*/ 	.word	0x00000082


	//----- nvinfo : EIATTR_KPARAM_INFO
	.align		4
.L_275:
        /*0008*/ 	.byte	0x04, 0x17
        /*000a*/ 	.short	(.L_277 - .L_276)
.L_276:
        /*000c*/ 	.word	0x00000000
        /*0010*/ 	.short	0x000b
        /*0012*/ 	.short	0x0058
        /*0014*/ 	.byte	0x00, 0xf5, 0x21, 0x00


	//----- nvinfo : EIATTR_KPARAM_INFO
	.align		4
.L_277:
        /*0018*/ 	.byte	0x04, 0x17
        /*001a*/ 	.short	(.L_279 - .L_278)
.L_278:
        /*001c*/ 	.word	0x00000000
        /*0020*/ 	.short	0x000a
        /*0022*/ 	.short	0x0050
        /*0024*/ 	.byte	0x00, 0xf5, 0x21, 0x00


	//----- nvinfo : EIATTR_KPARAM_INFO
	.align		4
.L_279:
        /*0028*/ 	.byte	0x04, 0x17
        /*002a*/ 	.short	(.L_281 - .L_280)
.L_280:
        /*002c*/ 	.word	0x00000000
        /*0030*/ 	.short	0x0009
        /*0032*/ 	.short	0x0048
        /*0034*/ 	.byte	0x00, 0xf0, 0x21, 0x00


	//----- nvinfo : EIATTR_KPARAM_INFO
	.align		4
.L_281:
        /*0038*/ 	.byte	0x04, 0x17
        /*003a*/ 	.short	(.L_283 - .L_282)
.L_282:
        /*003c*/ 	.word	0x00000000
        /*0040*/ 	.short	0x0008
        /*0042*/ 	.short	0x0040
        /*0044*/ 	.byte	0x00, 0xf0, 0x11, 0x00


	//----- nvinfo : EIATTR_KPARAM_INFO
	.align		4
.L_283:
        /*0048*/ 	.byte	0x04, 0x17
        /*004a*/ 	.short	(.L_285 - .L_284)
.L_284:
        /*004c*/ 	.word	0x00000000
        /*0050*/ 	.short	0x0007
        /*0052*/ 	.short	0x0038
        /*0054*/ 	.byte	0x00, 0xf5, 0x21, 0x00


	//----- nvinfo : EIATTR_KPARAM_INFO
	.align		4
.L_285:
        /*0058*/ 	.byte	0x04, 0x17
        /*005a*/ 	.short	(.L_287 - .L_286)
.L_286:
        /*005c*/ 	.word	0x00000000
        /*0060*/ 	.short	0x0006
        /*0062*/ 	.short	0x0030
        /*0064*/ 	.byte	0x00, 0xf5, 0x21, 0x00


	//----- nvinfo : EIATTR_KPARAM_INFO
	.align		4
.L_287:
        /*0068*/ 	.byte	0x04, 0x17
        /*006a*/ 	.short	(.L_289 - .L_288)
.L_288:
        /*006c*/ 	.word	0x00000000
        /*0070*/ 	.short	0x0005
        /*0072*/ 	.short	0x0028
        /*0074*/ 	.byte	0x00, 0xf5, 0x21, 0x00


	//----- nvinfo : EIATTR_KPARAM_INFO
	.align		4
.L_289:
        /*0078*/ 	.byte	0x04, 0x17
        /*007a*/ 	.short	(.L_291 - .L_290)
.L_290:
        /*007c*/ 	.word	0x00000000
        /*0080*/ 	.short	0x0004
        /*0082*/ 	.short	0x0020
        /*0084*/ 	.byte	0x00, 0xf5, 0x21, 0x00


	//----- nvinfo : EIATTR_KPARAM_INFO
	.align		4
.L_291:
        /*0088*/ 	.byte	0x04, 0x17
        /*008a*/ 	.short	(.L_293 - .L_292)
.L_292:
        /*008c*/ 	.word	0x00000000
        /*0090*/ 	.short	0x0003
        /*0092*/ 	.short	0x0018
        /*0094*/ 	.byte	0x00, 0xf5, 0x21, 0x00


	//----- nvinfo : EIATTR_KPARAM_INFO
	.align		4
.L_293:
        /*0098*/ 	.byte	0x04, 0x17
        /*009a*/ 	.short	(.L_295 - .L_294)
.L_294:
        /*009c*/ 	.word	0x00000000
        /*00a0*/ 	.short	0x0002
        /*00a2*/ 	.short	0x0010
        /*00a4*/ 	.byte	0x00, 0xf5, 0x21, 0x00


	//----- nvinfo : EIATTR_KPARAM_INFO
	.align		4
.L_295:
        /*00a8*/ 	.byte	0x04, 0x17
        /*00aa*/ 	.short	(.L_297 - .L_296)
.L_296:
        /*00ac*/ 	.word	0x00000000
        /*00b0*/ 	.short	0x0001
        /*00b2*/ 	.short	0x0008
        /*00b4*/ 	.byte	0x00, 0xf5, 0x21, 0x00


	//----- nvinfo : EIATTR_KPARAM_INFO
	.align		4
.L_297:
        /*00b8*/ 	.byte	0x04, 0x17
        /*00ba*/ 	.short	(.L_299 - .L_298)
.L_298:
        /*00bc*/ 	.word	0x00000000
        /*00c0*/ 	.short	0x0000
        /*00c2*/ 	.short	0x0000
        /*00c4*/ 	.byte	0x00, 0xf5, 0x21, 0x00


	//----- nvinfo : EIATTR_SPARSE_MMA_MASK
	.align		4
.L_299:
        /*00c8*/ 	.byte	0x03, 0x50
        /*00ca*/ 	.short	0x0000


	//----- nvinfo : EIATTR_MAXREG_COUNT
	.align		4
        /*00cc*/ 	.byte	0x03, 0x1b
        /*00ce*/ 	.short	0x0060


	//----- nvinfo : EIATTR_MERCURY_ISA_VERSION
	.align		4
        /*00d0*/ 	.byte	0x03, 0x5f
        /*00d2*/ 	.short	0x0101


	//----- nvinfo : EIATTR_VRC_CTA_INIT_COUNT
	.align		4
        /*00d4*/ 	.byte	0x02, 0x4a
	.zero		1
	.zero		1


	//----- nvinfo : EIATTR_EXIT_INSTR_OFFSETS
	.align		4
        /*00d8*/ 	.byte	0x04, 0x1c
        /*00da*/ 	.short	(.L_301 - .L_300)


	//   ....[0]....
.L_300:
        /*00dc*/ 	.word	0x00000010


	//----- nvinfo : EIATTR_MAX_THREADS
	.align		4
.L_301:
        /*00e0*/ 	.byte	0x04, 0x05
        /*00e2*/ 	.short	(.L_303 - .L_302)
.L_302:
        /*00e4*/ 	.word	0x00000140
        /*00e8*/ 	.word	0x00000001
        /*00ec*/ 	.word	0x00000001


	//----- nvinfo : EIATTR_CBANK_PARAM_SIZE
	.align		4
.L_303:
        /*00f0*/ 	.byte	0x03, 0x19
        /*00f2*/ 	.short	0x0060


	//----- nvinfo : EIATTR_PARAM_CBANK
	.align		4
        /*00f4*/ 	.byte	0x04, 0x0a
        /*00f6*/ 	.short	(.L_305 - .L_304)
	.align		4
.L_304:
        /*00f8*/ 	.word	index@(.nv.constant0._ZN13group_norm_v218gn_bwd_cuda_kernelI13__nv_bfloat16Li320ELi2ELi32ELi20ELi4096ELb0ELb1ELi32ELi320ELi320ELi4ELb1ELi2ELb0ELb0ELNS_15WgradSyncMethodE3ENS_16CompileConditionILi1000EEEEEvPT_S6_S6_PKS5_S8_S8_S8_PKfflPfPj)
        /*00fc*/ 	.short	0x0380
        /*00fe*/ 	.short	0x0060


	//----- nvinfo : EIATTR_SW_WAR
	.align		4
.L_305:
        /*0100*/ 	.byte	0x04, 0x36
        /*0102*/ 	.short	(.L_307 - .L_306)
.L_306:
        /*0104*/ 	.word	0x00000008
.L_307:


//--------------------- .nv.info._ZN13group_norm_v218gn_bwd_cuda_kernelI13__nv_bfloat16Li320ELi3ELi32ELi20ELi4096ELb0ELb1ELi32ELi320ELi320ELi4ELb1ELi2ELb0ELb0ELNS_15WgradSyncMethodE3ENS_16CompileConditionILi1000EEEEEvPT_S6_S6_PKS5_S8_S8_S8_PKfflPfPj --------------------------
	.section	.nv.info._ZN13group_norm_v218gn_bwd_cuda_kernelI13__nv_bfloat16Li320ELi3ELi32ELi20ELi4096ELb0ELb1ELi32ELi320ELi320ELi4ELb1ELi2ELb0ELb0ELNS_15WgradSyncMethodE3ENS_16CompileConditionILi1000EEEEEvPT_S6_S6_PKS5_S8_S8_S8_PKfflPfPj,"",@"SHT_CUDA_INFO"
	.sectionflags	@""
	.align	4


	//----- nvinfo : EIATTR_CUDA_API_VERSION
	.align		4
        /*0000*/ 	.byte	0x04, 0x37
        /*0002*/ 	.short	(.L_309 - .L_308)
.L_308:
        /*0004*/ 	.word	0x00000082


	//----- nvinfo : EIATTR_KPARAM_INFO
	.align		4
.L_309:
        /*0008*/ 	.byte	0x04, 0x17
        /*000a*/ 	.short	(.L_311 - .L_310)
.L_310:
        /*000c*/ 	.word	0x00000000
        /*0010*/ 	.short	0x000b
        /*0012*/ 	.short	0x0058
        /*0014*/ 	.byte	0x00, 0xf5, 0x21, 0x00


	//----- nvinfo : EIATTR_KPARAM_INFO
	.align		4
.L_311:
        /*0018*/ 	.byte	0x04, 0x17
        /*001a*/ 	.short	(.L_313 - .L_312)
.L_312:
        /*001c*/ 	.word	0x00000000
        /*0020*/ 	.short	0x000a
        /*0022*/ 	.short	0x0050
        /*0024*/ 	.byte	0x00, 0xf5, 0x21, 0x00


	//----- nvinfo : EIATTR_KPARAM_INFO
	.align		4
.L_313:
        /*0028*/ 	.byte	0x04, 0x17
        /*002a*/ 	.short	(.L_315 - .L_314)
.L_314:
        /*002c*/ 	.word	0x00000000
        /*0030*/ 	.short	0x0009
        /*0032*/ 	.short	0x0048
        /*0034*/ 	.byte	0x00, 0xf0, 0x21, 0x00


	//----- nvinfo : EIATTR_KPARAM_INFO
	.align		4
.L_315:
        /*0038*/ 	.byte	0x04, 0x17
        /*003a*/ 	.short	(.L_317 - .L_316)
.L_316:
        /*003c*/ 	.word	0x00000000
        /*0040*/ 	.short	0x0008
        /*0042*/ 	.short	0x0040
        /*0044*/ 	.byte	0x00, 0xf0, 0x11, 0x00


	//----- nvinfo : EIATTR_KPARAM_INFO
	.align		4
.L_317:
        /*0048*/ 	.byte	0x04, 0x17
        /*004a*/ 	.short	(.L_319 - .L_318)
.L_318:
        /*004c*/ 	.word	0x00000000
        /*0050*/ 	.short	0x0007
        /*0052*/ 	.short	0x0038
        /*0054*/ 	.byte	0x00, 0xf5, 0x21, 0x00


	//----- nvinfo : EIATTR_KPARAM_INFO
	.align		4
.L_319:
        /*0058*/ 	.byte	0x04, 0x17
        /*005a*/ 	.short	(.L_321 - .L_320)
.L_320:
        /*005c*/ 	.word	0x00000000
        /*0060*/ 	.short	0x0006
        /*0062*/ 	.short	0x0030
        /*0064*/ 	.byte	0x00, 0xf5, 0x21, 0x00


	//----- nvinfo : EIATTR_KPARAM_INFO
	.align		4
.L_321:
        /*0068*/ 	.byte	0x04, 0x17
        /*006a*/ 	.short	(.L_323 - .L_322)
.L_322:
        /*006c*/ 	.word	0x00000000
        /*0070*/ 	.short	0x0005
        /*0072*/ 	.short	0x0028
        /*0074*/ 	.byte	0x00, 0xf5, 0x21, 0x00


	//----- nvinfo : EIATTR_KPARAM_INFO
	.align		4
.L_323:
        /*0078*/ 	.byte	0x04, 0x17
        /*007a*/ 	.short	(.L_325 - .L_324)
.L_324:
        /*007c*/ 	.word	0x00000000
        /*0080*/ 	.short	0x0004
        /*0082*/ 	.short	0x0020
        /*0084*/ 	.byte	0x00, 0xf5, 0x21, 0x00


	//----- nvinfo : EIATTR_KPARAM_INFO
	.align		4
.L_325:
        /*0088*/ 	.byte	0x04, 0x17
        /*008a*/ 	.short	(.L_327 - .L_326)
.L_326:
        /*008c*/ 	.word	0x00000000
        /*0090*/ 	.short	0x0003
        /*0092*/ 	.short	0x0018
        /*0094*/ 	.byte	0x00, 0xf5, 0x21, 0x00


	//----- nvinfo : EIATTR_KPARAM_INFO
	.align		4
.L_327:
        /*0098*/ 	.byte	0x04, 0x17
        /*009a*/ 	.short	(.L_329 - .L_328)
.L_328:
        /*009c*/ 	.word	0x00000000
        /*00a0*/ 	.short	0x0002
        /*00a2*/ 	.short	0x0010
        /*00a4*/ 	.byte	0x00, 0xf5, 0x21, 0x00


	//----- nvinfo : EIATTR_KPARAM_INFO
	.align		4
.L_329:
        /*00a8*/ 	.byte	0x04, 0x17
        /*00aa*/ 	.short	(.L_331 - .L_330)
.L_330:
        /*00ac*/ 	.word	0x00000000
        /*00b0*/ 	.short	0x0001
        /*00b2*/ 	.short	0x0008
        /*00b4*/ 	.byte	0x00, 0xf5, 0x21, 0x00


	//----- nvinfo : EIATTR_KPARAM_INFO
	.align		4
.L_331:
        /*00b8*/ 	.byte	0x04, 0x17
        /*00ba*/ 	.short	(.L_333 - .L_332)
.L_332:
        /*00bc*/ 	.word	0x00000000
        /*00c0*/ 	.short	0x0000
        /*00c2*/ 	.short	0x0000
        /*00c4*/ 	.byte	0x00, 0xf5, 0x21, 0x00


	//----- nvinfo : EIATTR_SPARSE_MMA_MASK
	.align		4
.L_333:
        /*00c8*/ 	.byte	0x03, 0x50
        /*00ca*/ 	.short	0x0000


	//----- nvinfo : EIATTR_MAXREG_COUNT
	.align		4
        /*00cc*/ 	.byte	0x03, 0x1b
        /*00ce*/ 	.short	0x0040


	//----- nvinfo : EIATTR_MERCURY_ISA_VERSION
	.align		4
        /*00d0*/ 	.byte	0x03, 0x5f
        /*00d2*/ 	.short	0x0101


	//----- nvinfo : EIATTR_VRC_CTA_INIT_COUNT
	.align		4
        /*00d4*/ 	.byte	0x02, 0x4a
	.zero		1
	.zero		1


	//----- nvinfo : EIATTR_EXIT_INSTR_OFFSETS
	.align		4
        /*00d8*/ 	.byte	0x04, 0x1c
        /*00da*/ 	.short	(.L_335 - .L_334)


	//   ....[0]....
.L_334:
        /*00dc*/ 	.word	0x00000010


	//----- nvinfo : EIATTR_MAX_THREADS
	.align		4
.L_335:
        /*00e0*/ 	.byte	0x04, 0x05
        /*00e2*/ 	.short	(.L_337 - .L_336)
.L_336:
        /*00e4*/ 	.word	0x00000140
        /*00e8*/ 	.word	0x00000001
        /*00ec*/ 	.word	0x00000001


	//----- nvinfo : EIATTR_CBANK_PARAM_SIZE
	.align		4
.L_337:
        /*00f0*/ 	.byte	0x03, 0x19
        /*00f2*/ 	.short	0x0060


	//----- nvinfo : EIATTR_PARAM_CBANK
	.align		4
        /*00f4*/ 	.byte	0x04, 0x0a
        /*00f6*/ 	.short	(.L_339 - .L_338)
	.align		4
.L_338:
        /*00f8*/ 	.word	index@(.nv.constant0._ZN13group_norm_v218gn_bwd_cuda_kernelI13__nv_bfloat16Li320ELi3ELi32ELi20ELi4096ELb0ELb1ELi32ELi320ELi320ELi4ELb1ELi2ELb0ELb0ELNS_15WgradSyncMethodE3ENS_16CompileConditionILi1000EEEEEvPT_S6_S6_PKS5_S8_S8_S8_PKfflPfPj)
        /*00fc*/ 	.short	0x0380
        /*00fe*/ 	.short	0x0060


	//----- nvinfo : EIATTR_SW_WAR
	.align		4
.L_339:
        /*0100*/ 	.byte	0x04, 0x36
        /*0102*/ 	.short	(.L_341 - .L_340)
.L_340:
        /*0104*/ 	.word	0x00000008
.L_341:


//--------------------- .nv.info._ZN13group_norm_v218gn_bwd_cuda_kernelI13__nv_bfloat16Li320ELi3ELi32ELi20ELi4096ELb0ELb1ELi32ELi320ELi320ELi4ELb1ELi3ELb0ELb0ELNS_15WgradSyncMethodE2ENS_16CompileConditionILi1000EEEEEvPT_S6_S6_PKS5_S8_S8_S8_PKfflPfPj --------------------------
	.section	.nv.info._ZN13group_norm_v218gn_bwd_cuda_kernelI13__nv_bfloat16Li320ELi3ELi32ELi20ELi4096ELb0ELb1ELi32ELi320ELi320ELi4ELb1ELi3ELb0ELb0ELNS_15WgradSyncMethodE2ENS_16CompileConditionILi1000EEEEEvPT_S6_S6_PKS5_S8_S8_S8_PKfflPfPj,"",@"SHT_CUDA_INFO"
	.sectionflags	@""
	.align	4


	//----- nvinfo : EIATTR_CUDA_API_VERSION
	.align		4
        /*0000*/ 	.byte	0x04, 0x37
        /*0002*/ 	.short	(.L_343 - .L_342)
.L_342:
        /*0004*/ 	.word	0x00000082


	//----- nvinfo : EIATTR_KPARAM_INFO
	.align		4
.L_343:
        /*0008*/ 	.byte	0x04, 0x17
        /*000a*/ 	.short	(.L_345 - .L_344)
.L_344:
        /*000c*/ 	.word	0x00000000
        /*0010*/ 	.short	0x000b
        /*0012*/ 	.short	0x0058
        /*0014*/ 	.byte	0x00, 0xf5, 0x21, 0x00


	//----- nvinfo : EIATTR_KPARAM_INFO
	.align		4
.L_345:
        /*0018*/ 	.byte	0x04, 0x17
        /*001a*/ 	.short	(.L_347 - .L_346)
.L_346:
        /*001c*/ 	.word	0x00000000
        /*0020*/ 	.short	0x000a
        /*0022*/ 	.short	0x0050
        /*0024*/ 	.byte	0x00, 0xf5, 0x21, 0x00


	//----- nvinfo : EIATTR_KPARAM_INFO
	.align		4
.L_347:
        /*0028*/ 	.byte	0x04, 0x17
        /*002a*/ 	.short	(.L_349 - .L_348)
.L_348:
        /*002c*/ 	.word	0x00000000
        /*0030*/ 	.short	0x0009
        /*0032*/ 	.short	0x0048
        /*0034*/ 	.byte	0x00, 0xf0, 0x21, 0x00


	//----- nvinfo : EIATTR_KPARAM_INFO
	.align		4
.L_349:
        /*0038*/ 	.byte	0x04, 0x17
        /*003a*/ 	.short	(.L_351 - .L_350)
.L_350:
        /*003c*/ 	.word	0x00000000
        /*0040*/ 	.short	0x0008
        /*0042*/ 	.short	0x0040
        /*0044*/ 	.byte	0x00, 0xf0, 0x11, 0x00


	//----- nvinfo : EIATTR_KPARAM_INFO
	.align		4
.L_351:
        /*0048*/ 	.byte	0x04, 0x17
        /*004a*/ 	.short	(.L_353 - .L_352)
.L_352:
        /*004c*/ 	.word	0x00000000
        /*0050*/ 	.short	0x0007
        /*0052*/ 	.short	0x0038
        /*0054*/ 	.byte	0x00, 0xf5, 0x21, 0x00


	//----- nvinfo : EIATTR_KPARAM_INFO
	.align		4
.L_353:
        /*0058*/ 	.byte	0x04, 0x17
        /*005a*/ 	.short	(.L_355 - .L_354)
.L_354:
        /*005c*/ 	.word	0x00000000
        /*0060*/ 	.short	0x0006
        /*0062*/ 	.short	0x0030
        /*0064*/ 	.byte	0x00, 0xf5, 0x21, 0x00


	//----- nvinfo : EIATTR_KPARAM_INFO
	.align		4
.L_355:
        /*0068*/ 	.byte	0x04, 0x17
        /*006a*/ 	.short	(.L_357 - .L_356)
.L_356:
        /*006c*/ 	.word	0x00000000
        /*0070*/ 	.short	0x0005
        /*0072*/ 	.short	0x0028
        /*0074*/ 	.byte	0x00, 0xf5, 0x21, 0x00


	//----- nvinfo : EIATTR_KPARAM_INFO
	.align		4
.L_357:
        /*0078*/ 	.byte	0x04, 0x17
        /*007a*/ 	.short	(.L_359 - .L_358)
.L_358:
        /*007c*/ 	.word	0x00000000
        /*0080*/ 	.short	0x0004
        /*0082*/ 	.short	0x0020
        /*0084*/ 	.byte	0x00, 0xf5, 0x21, 0x00


	//----- nvinfo : EIATTR_KPARAM_INFO
	.align		4
.L_359:
        /*0088*/ 	.byte	0x04, 0x17
        /*008a*/ 	.short	(.L_361 - .L_360)
.L_360:
        /*008c*/ 	.word	0x00000000
        /*0090*/ 	.short	0x0003
        /*0092*/ 	.short	0x0018
        /*0094*/ 	.byte	0x00, 0xf5, 0x21, 0x00


	//----- nvinfo : EIATTR_KPARAM_INFO
	.align		4
.L_361:
        /*0098*/ 	.byte	0x04, 0x17
        /*009a*/ 	.short	(.L_363 - .L_362)
.L_362:
        /*009c*/ 	.word	0x00000000
        /*00a0*/ 	.short	0x0002
        /*00a2*/ 	.short	0x0010
        /*00a4*/ 	.byte	0x00, 0xf5, 0x21, 0x00


	//----- nvinfo : EIATTR_KPARAM_INFO
	.align		4
.L_363:
        /*00a8*/ 	.byte	0x04, 0x17
        /*00aa*/ 	.short	(.L_365 - .L_364)
.L_364:
        /*00ac*/ 	.word	0x00000000
        /*00b0*/ 	.short	0x0001
        /*00b2*/ 	.short	0x0008
        /*00b4*/ 	.byte	0x00, 0xf5, 0x21, 0x00


	//----- nvinfo : EIATTR_KPARAM_INFO
	.align		4
.L_365:
        /*00b8*/ 	.byte	0x04, 0x17
        /*00ba*/ 	.short	(.L_367 - .L_366)
.L_366:
        /*00bc*/ 	.word	0x00000000
        /*00c0*/ 	.short	0x0000
        /*00c2*/ 	.short	0x0000
        /*00c4*/ 	.byte	0x00, 0xf5, 0x21, 0x00


	//----- nvinfo : EIATTR_SPARSE_MMA_MASK
	.align		4
.L_367:
        /*00c8*/ 	.byte	0x03, 0x50
        /*00ca*/ 	.short	0x0000


	//----- nvinfo : EIATTR_MAXREG_COUNT
	.align		4
        /*00cc*/ 	.byte	0x03, 0x1b
        /*00ce*/ 	.short	0x0040


	//----- nvinfo : EIATTR_MERCURY_ISA_VERSION
	.align		4
        /*00d0*/ 	.byte	0x03, 0x5f
        /*00d2*/ 	.short	0x0101


	//----- nvinfo : EIATTR_VRC_CTA_INIT_COUNT
	.align		4
        /*00d4*/ 	.byte	0x02, 0x4a
	.zero		1
	.zero		1


	//----- nvinfo : EIATTR_EXIT_INSTR_OFFSETS
	.align		4
        /*00d8*/ 	.byte	0x04, 0x1c
        /*00da*/ 	.short	(.L_369 - .L_368)


	//   ....[0]....
.L_368:
        /*00dc*/ 	.word	0x00000010


	//----- nvinfo : EIATTR_MAX_THREADS
	.align		4
.L_369:
        /*00e0*/ 	.byte	0x04, 0x05
        /*00e2*/ 	.short	(.L_371 - .L_370)
.L_370:
        /*00e4*/ 	.word	0x00000140
        /*00e8*/ 	.word	0x00000001
        /*00ec*/ 	.word	0x00000001


	//----- nvinfo : EIATTR_CBANK_PARAM_SIZE
	.align		4
.L_371:
        /*00f0*/ 	.byte	0x03, 0x19
        /*00f2*/ 	.short	0x0060


	//----- nvinfo : EIATTR_PARAM_CBANK
	.align		4
        /*00f4*/ 	.byte	0x04, 0x0a
        /*00f6*/ 	.short	(.L_373 - .L_372)
	.align		4
.L_372:
        /*00f8*/ 	.word	index@(.nv.constant0._ZN13group_norm_v218gn_bwd_cuda_kernelI13__nv_bfloat16Li320ELi3ELi32ELi20ELi4096ELb0ELb1ELi32ELi320ELi320ELi4ELb1ELi3ELb0ELb0ELNS_15WgradSyncMethodE2ENS_16CompileConditionILi1000EEEEEvPT_S6_S6_PKS5_S8_S8_S8_PKfflPfPj)
        /*00fc*/ 	.short	0x0380
        /*00fe*/ 	.short	0x0060


	//----- nvinfo : EIATTR_SW_WAR
	.align		4
.L_373:
        /*0100*/ 	.byte	0x04, 0x36
        /*0102*/ 	.short	(.L_375 - .L_374)
.L_374:
        /*0104*/ 	.word	0x00000008
.L_375:


//--------------------- .nv.info._ZN13group_norm_v218gn_bwd_cuda_kernelI13__nv_bfloat16Li320ELi1ELi16ELi40ELi4096ELb1ELb1ELi64ELi320ELi320ELi4ELb1ELi2ELb0ELb0ELNS_15WgradSyncMethodE3ENS_16CompileConditionILi1000EEEEEvPT_S6_S6_PKS5_S8_S8_S8_PKfflPfPj --------------------------
	.section	.nv.info._ZN13group_norm_v218gn_bwd_cuda_kernelI13__nv_bfloat16Li320ELi1ELi16ELi40ELi4096ELb1ELb1ELi64ELi320ELi320ELi4ELb1ELi2ELb0ELb0ELNS_15WgradSyncMethodE3ENS_16CompileConditionILi1000EEEEEvPT_S6_S6_PKS5_S8_S8_S8_PKfflPfPj,"",@"SHT_CUDA_INFO"
	.sectionflags	@""
	.align	4


	//----- nvinfo : EIATTR_CUDA_API_VERSION
	.align		4
        /*0000*/ 	.byte	0x04, 0x37
        /*0002*/ 	.short	(.L_377 - .L_376)
.L_376:
        /*0004*/ 	.word	0x00000082


	//----- nvinfo : EIATTR_KPARAM_INFO
	.align		4
.L_377:
        /*0008*/ 	.byte	0x04, 0x17
        /*000a*/ 	.short	(.L_379 - .L_378)
.L_378:
        /*000c*/ 	.word	0x00000000
        /*0010*/ 	.short	0x000b
        /*0012*/ 	.short	0x0058
        /*0014*/ 	.byte	0x00, 0xf5, 0x21, 0x00


	//----- nvinfo : EIATTR_KPARAM_INFO
	.align		4
.L_379:
        /*0018*/ 	.byte	0x04, 0x17
        /*001a*/ 	.short	(.L_381 - .L_380)
.L_380:
        /*001c*/ 	.word	0x00000000
        /*0020*/ 	.short	0x000a
        /*0022*/ 	.short	0x0050
        /*0024*/ 	.byte	0x00, 0xf5, 0x21, 0x00


	//----- nvinfo : EIATTR_KPARAM_INFO
	.align		4
.L_381:
        /*0028*/ 	.byte	0x04, 0x17
        /*002a*/ 	.short	(.L_383 - .L_382)
.L_382:
        /*002c*/ 	.word	0x00000000
        /*0030*/ 	.short	0x0009
        /*0032*/ 	.short	0x0048
        /*0034*/ 	.byte	0x00, 0xf0, 0x21, 0x00


	//----- nvinfo : EIATTR_KPARAM_INFO
	.align		4
.L_383:
        /*0038*/ 	.byte	0x04, 0x17
        /*003a*/ 	.short	(.L_385 - .L_384)
.L_384:
        /*003c*/ 	.word	0x00000000
        /*0040*/ 	.short	0x0008
        /*0042*/ 	.short	0x0040
        /*0044*/ 	.byte	0x00, 0xf0, 0x11, 0x00


	//----- nvinfo : EIATTR_KPARAM_INFO
	.align		4
.L_385:
        /*0048*/ 	.byte	0x04, 0x17
        /*004a*/ 	.short	(.L_387 - .L_386)
.L_386:
        /*004c*/ 	.word	0x00000000
        /*0050*/ 	.short	0x0007
        /*0052*/ 	.short	0x0038
        /*0054*/ 	.byte	0x00, 0xf5, 0x21, 0x00


	//----- nvinfo : EIATTR_KPARAM_INFO
	.align		4
.L_387:
        /*0058*/ 	.byte	0x04, 0x17
        /*005a*/ 	.short	(.L_389 - .L_388)
.L_388:
        /*005c*/ 	.word	0x00000000
        /*0060*/ 	.short	0x0006
        /*0062*/ 	.short	0x0030
        /*0064*/ 	.byte	0x00, 0xf5, 0x21, 0x00


	//----- nvinfo : EIATTR_KPARAM_INFO
	.align		4
.L_389:
        /*0068*/ 	.byte	0x04, 0x17
        /*006a*/ 	.short	(.L_391 - .L_390)
.L_390:
        /*006c*/ 	.word	0x00000000
        /*0070*/ 	.short	0x0005
        /*0072*/ 	.short	0x0028
        /*0074*/ 	.byte	0x00, 0xf5, 0x21, 0x00


	//----- nvinfo : EIATTR_KPARAM_INFO
	.align		4
.L_391:
        /*0078*/ 	.byte	0x04, 0x17
        /*007a*/ 	.short	(.L_393 - .L_392)
.L_392:
        /*007c*/ 	.word	0x00000000
        /*0080*/ 	.short	0x0004
        /*0082*/ 	.short	0x0020
        /*0084*/ 	.byte	0x00, 0xf5, 0x21, 0x00


	//----- nvinfo : EIATTR_KPARAM_INFO
	.align		4
.L_393:
        /*0088*/ 	.byte	0x04, 0x17
        /*008a*/ 	.short	(.L_395 - .L_394)
.L_394:
        /*008c*/ 	.word	0x00000000
        /*0090*/ 	.short	0x0003
        /*0092*/ 	.short	0x0018
        /*0094*/ 	.byte	0x00, 0xf5, 0x21, 0x00


	//----- nvinfo : EIATTR_KPARAM_INFO
	.align		4
.L_395:
        /*0098*/ 	.byte	0x04, 0x17
        /*009a*/ 	.short	(.L_397 - .L_396)
.L_396:
        /*009c*/ 	.word	0x00000000
        /*00a0*/ 	.short	0x0002
        /*00a2*/ 	.short	0x0010
        /*00a4*/ 	.byte	0x00, 0xf5, 0x21, 0x00


	//----- nvinfo : EIATTR_KPARAM_INFO
	.align		4
.L_397:
        /*00a8*/ 	.byte	0x04, 0x17
        /*00aa*/ 	.short	(.L_399 - .L_398)
.L_398:
        /*00ac*/ 	.word	0x00000000
        /*00b0*/ 	.short	0x0001
        /*00b2*/ 	.short	0x0008
        /*00b4*/ 	.byte	0x00, 0xf5, 0x21, 0x00


	//----- nvinfo : EIATTR_KPARAM_INFO
	.align		4
.L_399:
        /*00b8*/ 	.byte	0x04, 0x17
        /*00ba*/ 	.short	(.L_401 - .L_400)
.L_400:
        /*00bc*/ 	.word	0x00000000
        /*00c0*/ 	.short	0x0000
        /*00c2*/ 	.short	0x0000
        /*00c4*/ 	.byte	0x00, 0xf5, 0x21, 0x00


	//----- nvinfo : EIATTR_SPARSE_MMA_MASK
	.align		4
.L_401:
        /*00c8*/ 	.byte	0x03, 0x50
        /*00ca*/ 	.short	0x0000


	//----- nvinfo : EIATTR_MAXREG_COUNT
	.align		4
        /*00cc*/ 	.byte	0x03, 0x1b
        /*00ce*/ 	.short	0x00a8


	//----- nvinfo : EIATTR_MERCURY_ISA_VERSION
	.align		4
        /*00d0*/ 	.byte	0x03, 0x5f
        /*00d2*/ 	.short	0x0101


	//----- nvinfo : EIATTR_VRC_CTA_INIT_COUNT
	.align		4
        /*00d4*/ 	.byte	0x02, 0x4a
	.zero		1
	.zero		1


	//----- nvinfo : EIATTR_EXIT_INSTR_OFFSETS
	.align		4
        /*00d8*/ 	.byte	0x04, 0x1c
        /*00da*/ 	.short	(.L_403 - .L_402)


	//   ....[0]....
.L_402:
        /*00dc*/ 	.word	0x00000010


	//----- nvinfo : EIATTR_MAX_THREADS
	.align		4
.L_403:
        /*00e0*/ 	.byte	0x04, 0x05
        /*00e2*/ 	.short	(.L_405 - .L_404)
.L_404:
        /*00e4*/ 	.word	0x00000140
        /*00e8*/ 	.word	0x00000001
        /*00ec*/ 	.word	0x00000001


	//----- nvinfo : EIATTR_CBANK_PARAM_SIZE
	.align		4
.L_405:
        /*00f0*/ 	.byte	0x03, 0x19
        /*00f2*/ 	.short	0x0060


	//----- nvinfo : EIATTR_PARAM_CBANK
	.align		4
        /*00f4*/ 	.byte	0x04, 0x0a
        /*00f6*/ 	.short	(.L_407 - .L_406)
	.align		4
.L_406:
        /*00f8*/ 	.word	index@(.nv.constant0._ZN13group_norm_v218gn_bwd_cuda_kernelI13__nv_bfloat16Li320ELi1ELi16ELi40ELi4096ELb1ELb1ELi64ELi320ELi320ELi4ELb1ELi2ELb0ELb0ELNS_15WgradSyncMethodE3ENS_16CompileConditionILi1000EEEEEvPT_S6_S6_PKS5_S8_S8_S8_PKfflPfPj)
        /*00fc*/ 	.short	0x0380
        /*00fe*/ 	.short	0x0060


	//----- nvinfo : EIATTR_SW_WAR
	.align		4
.L_407:
        /*0100*/ 	.byte	0x04, 0x36
        /*0102*/ 	.short	(.L_409 - .L_408)
.L_408:
        /*0104*/ 	.word	0x00000008
.L_409:


//--------------------- .nv.info._ZN13group_norm_v218gn_bwd_cuda_kernelI13__nv_bfloat16Li320ELi2ELi16ELi40ELi4096ELb1ELb1ELi32ELi320ELi320ELi4ELb1ELi2ELb0ELb0ELNS_15WgradSyncMethodE3ENS_16CompileConditionILi1000EEEEEvPT_S6_S6_PKS5_S8_S8_S8_PKfflPfPj --------------------------
	.section	.nv.info._ZN13group_norm_v218gn_bwd_cuda_kernelI13__nv_bfloat16Li320ELi2ELi16ELi40ELi4096ELb1ELb1ELi32ELi320ELi320ELi4ELb1ELi2ELb0ELb0ELNS_15WgradSyncMethodE3ENS_16CompileConditionILi1000EEEEEvPT_S6_S6_PKS5_S8_S8_S8_PKfflPfPj,"",@"SHT_CUDA_INFO"
	.sectionflags	@""
	.align	4


	//----- nvinfo : EIATTR_CUDA_API_VERSION
	.align		4
        /*0000*/ 	.byte	0x04, 0x37
        /*0002*/ 	.short	(.L_411 - .L_410)
.L_410:
        /*0004*/ 	.word	0x00000082


	//----- nvinfo : EIATTR_KPARAM_INFO
	.align		4
.L_411:
        /*0008*/ 	.byte	0x04, 0x17
        /*000a*/ 	.short	(.L_413 - .L_412)
.L_412:
        /*000c*/ 	.word	0x00000000
        /*0010*/ 	.short	0x000b
        /*0012*/ 	.short	0x0058
        /*0014*/ 	.byte	0x00, 0xf5, 0x21, 0x00


	//----- nvinfo : EIATTR_KPARAM_INFO
	.align		4
.L_413:
        /*0018*/ 	.byte	0x04, 0x17
        /*001a*/ 	.short	(.L_415 - .L_414)
.L_414:
        /*001c*/ 	.word	0x00000000
        /*0020*/ 	.short	0x000a
        /*0022*/ 	.short	0x0050
        /*0024*/ 	.byte	0x00, 0xf5, 0x21, 0x00


	//----- nvinfo : EIATTR_KPARAM_INFO
	.align		4
.L_415:
        /*0028*/ 	.byte	0x04, 0x17
        /*002a*/ 	.short	(.L_417 - .L_416)
.L_416:
        /*002c*/ 	.word	0x00000000
        /*0030*/ 	.short	0x0009
        /*0032*/ 	.short	0x0048
        /*0034*/ 	.byte	0x00, 0xf0, 0x21, 0x00


	//----- nvinfo : EIATTR_KPARAM_INFO
	.align		4
.L_417:
        /*0038*/ 	.byte	0x04, 0x17
        /*003a*/ 	.short	(.L_419 - .L_418)
.L_418:
        /*003c*/ 	.word	0x00000000
        /*0040*/ 	.short	0x0008
        /*0042*/ 	.short	0x0040
        /*0044*/ 	.byte	0x00, 0xf0, 0x11, 0x00


	//----- nvinfo : EIATTR_KPARAM_INFO
	.align		4
.L_419:
        /*0048*/ 	.byte	0x04, 0x17
        /*004a*/ 	.short	(.L_421 - .L_420)
.L_420:
        /*004c*/ 	.word	0x00000000
        /*0050*/ 	.short	0x0007
        /*0052*/ 	.short	0x0038
        /*0054*/ 	.byte	0x00, 0xf5, 0x21, 0x00


	//----- nvinfo : EIATTR_KPARAM_INFO
	.align		4
.L_421:
        /*0058*/ 	.byte	0x04, 0x17
        /*005a*/ 	.short	(.L_423 - .L_422)
.L_422:
        /*005c*/ 	.word	0x00000000
        /*0060*/ 	.short	0x0006
        /*0062*/ 	.short	0x0030
        /*0064*/ 	.byte	0x00, 0xf5, 0x21, 0x00


	//----- nvinfo : EIATTR_KPARAM_INFO
	.align		4
.L_423:
        /*0068*/ 	.byte	0x04, 0x17
        /*006a*/ 	.short	(.L_425 - .L_424)
.L_424:
        /*006c*/ 	.word	0x00000000
        /*0070*/ 	.short	0x0005
        /*0072*/ 	.short	0x0028
        /*0074*/ 	.byte	0x00, 0xf5, 0x21, 0x00


	//----- nvinfo : EIATTR_KPARAM_INFO
	.align		4
.L_425:
        /*0078*/ 	.byte	0x04, 0x17
        /*007a*/ 	.short	(.L_427 - .L_426)
.L_426:
        /*007c*/ 	.word	0x00000000
        /*0080*/ 	.short	0x0004
        /*0082*/ 	.short	0x0020
        /*0084*/ 	.byte	0x00, 0xf5, 0x21, 0x00


	//----- nvinfo : EIATTR_KPARAM_INFO
	.align		4
.L_427:
        /*0088*/ 	.byte	0x04, 0x17
        /*008a*/ 	.short	(.L_429 - .L_428)
.L_428:
        /*008c*/ 	.word	0x00000000
        /*0090*/ 	.short	0x0003
        /*0092*/ 	.short	0x0018
        /*0094*/ 	.byte	0x00, 0xf5, 0x21, 0x00


	//----- nvinfo : EIATTR_KPARAM_INFO
	.align		4
.L_429:
        /*0098*/ 	.byte	0x04, 0x17
        /*009a*/ 	.short	(.L_431 - .L_430)
.L_430:
        /*009c*/ 	.word	0x00000000
        /*00a0*/ 	.short	0x0002
        /*00a2*/ 	.short	0x0010
        /*00a4*/ 	.byte	0x00, 0xf5, 0x21, 0x00


	//----- nvinfo : EIATTR_KPARAM_INFO
	.align		4
.L_431:
        /*00a8*/ 	.byte	0x04, 0x17
        /*00aa*/ 	.short	(.L_433 - .L_432)
.L_432:
        /*00ac*/ 	.word	0x00000000
        /*00b0*/ 	.short	0x0001
        /*00b2*/ 	.short	0x0008
        /*00b4*/ 	.byte	0x00, 0xf5, 0x21, 0x00


	//----- nvinfo : EIATTR_KPARAM_INFO
	.align		4
.L_433:
        /*00b8*/ 	.byte	0x04, 0x17
        /*00ba*/ 	.short	(.L_435 - .L_434)
.L_434:
        /*00bc*/ 	.word	0x00000000
        /*00c0*/ 	.short	0x0000
        /*00c2*/ 	.short	0x0000
        /*00c4*/ 	.byte	0x00, 0xf5, 0x21, 0x00


	//----- nvinfo : EIATTR_SPARSE_MMA_MASK
	.align		4
.L_435:
        /*00c8*/ 	.byte	0x03, 0x50
        /*00ca*/ 	.short	0x0000


	//----- nvinfo : EIATTR_MAXREG_COUNT
	.align		4
        /*00cc*/ 	.byte	0x03, 0x1b
        /*00ce*/ 	.short	0x0060


	//----- nvinfo : EIATTR_MERCURY_ISA_VERSION
	.align		4
        /*00d0*/ 	.byte	0x03, 0x5f
        /*00d2*/ 	.short	0x0101


	//----- nvinfo : EIATTR_VRC_CTA_INIT_COUNT
	.align		4
        /*00d4*/ 	.byte	0x02, 0x4a
	.zero		1
	.zero		1


	//----- nvinfo : EIATTR_EXIT_INSTR_OFFSETS
	.align		4
        /*00d8*/ 	.byte	0x04, 0x1c
        /*00da*/ 	.short	(.L_437 - .L_436)


	//   ....[0]....
.L_436:
        /*00dc*/ 	.word	0x00000010


	//----- nvinfo : EIATTR_MAX_THREADS
	.align		4
.L_437:
        /*00e0*/ 	.byte	0x04, 0x05
        /*00e2*/ 	.short	(.L_439 - .L_438)
.L_438:
        /*00e4*/ 	.word	0x00000140
        /*00e8*/ 	.word	0x00000001
        /*00ec*/ 	.word	0x00000001


	//----- nvinfo : EIATTR_CBANK_PARAM_SIZE
	.align		4
.L_439:
        /*00f0*/ 	.byte	0x03, 0x19
        /*00f2*/ 	.short	0x0060


	//----- nvinfo : EIATTR_PARAM_CBANK
	.align		4
        /*00f4*/ 	.byte	0x04, 0x0a
        /*00f6*/ 	.short	(.L_441 - .L_440)
	.align		4
.L_440:
        /*00f8*/ 	.word	index@(.nv.constant0._ZN13group_norm_v218gn_bwd_cuda_kernelI13__nv_bfloat16Li320ELi2ELi16ELi40ELi4096ELb1ELb1ELi32ELi320ELi320ELi4ELb1ELi2ELb0ELb0ELNS_15WgradSyncMethodE3ENS_16CompileConditionILi1000EEEEEvPT_S6_S6_PKS5_S8_S8_S8_PKfflPfPj)
        /*00fc*/ 	.short	0x0380
        /*00fe*/ 	.short	0x0060


	//----- nvinfo : EIATTR_SW_WAR
	.align		4
.L_441:
        /*0100*/ 	.byte	0x04, 0x36
        /*0102*/ 	.short	(.L_443 - .L_442)
.L_442:
        /*0104*/ 	.word	0x00000008
.L_443:


//--------------------- .nv.info._ZN13group_norm_v218gn_bwd_cuda_kernelI13__nv_bfloat16Li320ELi3ELi16ELi40ELi4096ELb1ELb1ELi32ELi320ELi320ELi4ELb1ELi2ELb0ELb0ELNS_15WgradSyncMethodE3ENS_16CompileConditionILi1000EEEEEvPT_S6_S6_PKS5_S8_S8_S8_PKfflPfPj --------------------------
	.section	.nv.info._ZN13group_norm_v218gn_bwd_cuda_kernelI13__nv_bfloat16Li320ELi3ELi16ELi40ELi4096ELb1ELb1ELi32ELi320ELi320ELi4ELb1ELi2ELb0ELb0ELNS_15WgradSyncMethodE3ENS_16CompileConditionILi1000EEEEEvPT_S6_S6_PKS5_S8_S8_S8_PKfflPfPj,"",@"SHT_CUDA_INFO"
	.sectionflags	@""
	.align	4


	//----- nvinfo : EIATTR_CUDA_API_VERSION
	.align		4
        /*0000*/ 	.byte	0x04, 0x37
        /*0002*/ 	.short	(.L_445 - .L_444)
.L_444:
        /*0004*/ 	.word	0x00000082


	//----- nvinfo : EIATTR_KPARAM_INFO
	.align		4
.L_445:
        /*0008*/ 	.byte	0x04, 0x17
        /*000a*/ 	.short	(.L_447 - .L_446)
.L_446:
        /*000c*/ 	.word	0x00000000
        /*0010*/ 	.short	0x000b
        /*0012*/ 	.short	0x0058
        /*0014*/ 	.byte	0x00, 0xf5, 0x21, 0x00


	//----- nvinfo : EIATTR_KPARAM_INFO
	.align		4
.L_447:
        /*0018*/ 	.byte	0x04, 0x17
        /*001a*/ 	.short	(.L_449 - .L_448)
.L_448:
        /*001c*/ 	.word	0x00000000
        /*0020*/ 	.short	0x000a
        /*0022*/ 	.short	0x0050
        /*0024*/ 	.byte	0x00, 0xf5, 0x21, 0x00


	//----- nvinfo : EIATTR_KPARAM_INFO
	.align		4
.L_449:
        /*0028*/ 	.byte	0x04, 0x17
        /*002a*/ 	.short	(.L_451 - .L_450)
.L_450:
        /*002c*/ 	.word	0x00000000
        /*0030*/ 	.short	0x0009
        /*0032*/ 	.short	0x0048
        /*0034*/ 	.byte	0x00, 0xf0, 0x21, 0x00


	//----- nvinfo : EIATTR_KPARAM_INFO
	.align		4
.L_451:
        /*0038*/ 	.byte	0x04, 0x17
        /*003a*/ 	.short	(.L_453 - .L_452)
.L_452:
        /*003c*/ 	.word	0x00000000
        /*0040*/ 	.short	0x0008
        /*0042*/ 	.short	0x0040
        /*0044*/ 	.byte	0x00, 0xf0, 0x11, 0x00


	//----- nvinfo : EIATTR_KPARAM_INFO
	.align		4
.L_453:
        /*0048*/ 	.byte	0x04, 0x17
        /*004a*/ 	.short	(.L_455 - .L_454)
.L_454:
        /*004c*/ 	.word	0x00000000
        /*0050*/ 	.short	0x0007
        /*0052*/ 	.short	0x0038
        /*0054*/ 	.byte	0x00, 0xf5, 0x21, 0x00


	//----- nvinfo : EIATTR_KPARAM_INFO
	.align		4
.L_455:
        /*0058*/ 	.byte	0x04, 0x17
        /*005a*/ 	.short	(.L_457 - .L_456)
.L_456:
        /*005c*/ 	.word	0x00000000
        /*0060*/ 	.short	0x0006
        /*0062*/ 	.short	0x0030
        /*0064*/ 	.byte	0x00, 0xf5, 0x21, 0x00


	//----- nvinfo : EIATTR_KPARAM_INFO
	.align		4
.L_457:
        /*0068*/ 	.byte	0x04, 0x17
        /*006a*/ 	.short	(.L_459 - .L_458)
.L_458:
        /*006c*/ 	.word	0x00000000
        /*0070*/ 	.short	0x0005
        /*0072*/ 	.short	0x0028
        /*0074*/ 	.byte	0x00, 0xf5, 0x21, 0x00


	//----- nvinfo : EIATTR_KPARAM_INFO
	.align		4
.L_459:
        /*0078*/ 	.byte	0x04, 0x17
        /*007a*/ 	.short	(.L_461 - .L_460)
.L_460:
        /*007c*/ 	.word	0x00000000
        /*0080*/ 	.short	0x0004
        /*0082*/ 	.short	0x0020
        /*0084*/ 	.byte	0x00, 0xf5, 0x21, 0x00


	//----- nvinfo : EIATTR_KPARAM_INFO
	.align		4
.L_461:
        /*0088*/ 	.byte	0x04, 0x17
        /*008a*/ 	.short	(.L_463 - .L_462)
.L_462:
        /*008c*/ 	.word	0x00000000
        /*0090*/ 	.short	0x0003
        /*0092*/ 	.short	0x0018
        /*0094*/ 	.byte	0x00, 0xf5, 0x21, 0x00


	//----- nvinfo : EIATTR_KPARAM_INFO
	.align		4
.L_463:
        /*0098*/ 	.byte	0x04, 0x17
        /*009a*/ 	.short	(.L_465 - .L_464)
.L_464:
        /*009c*/ 	.word	0x00000000
        /*00a0*/ 	.short	0x0002
        /*00a2*/ 	.short	0x0010
        /*00a4*/ 	.byte	0x00, 0xf5, 0x21, 0x00


	//----- nvinfo : EIATTR_KPARAM_INFO
	.align		4
.L_465:
        /*00a8*/ 	.byte	0x04, 0x17
        /*00aa*/ 	.short	(.L_467 - .L_466)
.L_466:
        /*00ac*/ 	.word	0x00000000
        /*00b0*/ 	.short	0x0001
        /*00b2*/ 	.short	0x0008
        /*00b4*/ 	.byte	0x00, 0xf5, 0x21, 0x00


	//----- nvinfo : EIATTR_KPARAM_INFO
	.align		4
.L_467:
        /*00b8*/ 	.byte	0x04, 0x17
        /*00ba*/ 	.short	(.L_469 - .L_468)
.L_468:
        /*00bc*/ 	.word	0x00000000
        /*00c0*/ 	.short	0x0000
        /*00c2*/ 	.short	0x0000
        /*00c4*/ 	.byte	0x00, 0xf5, 0x21, 0x00


	//----- nvinfo : EIATTR_SPARSE_MMA_MASK
	.align		4
.L_469:
        /*00c8*/ 	.byte	0x03, 0x50
        /*00ca*/ 	.short	0x0000


	//----- nvinfo : EIATTR_MAXREG_COUNT
	.align		4
        /*00cc*/ 	.byte	0x03, 0x1b
        /*00ce*/ 	.short	0x0040


	//----- nvinfo : EIATTR_MERCURY_ISA_VERSION
	.align		4
        /*00d0*/ 	.byte	0x03, 0x5f
        /*00d2*/ 	.short	0x0101


	//----- nvinfo : EIATTR_VRC_CTA_INIT_COUNT
	.align		4
        /*00d4*/ 	.byte	0x02, 0x4a
	.zero		1
	.zero		1


	//----- nvinfo : EIATTR_EXIT_INSTR_OFFSETS
	.align		4
        /*00d8*/ 	.byte	0x04, 0x1c
        /*00da*/ 	.short	(.L_471 - .L_470)


	//   ....[0]....
.L_470:
        /*00dc*/ 	.word	0x00000010


	//----- nvinfo : EIATTR_MAX_THREADS
	.align		4
.L_471:
        /*00e0*/ 	.byte	0x04, 0x05
        /*00e2*/ 	.short	(.L_473 - .L_472)
.L_472:
        /*00e4*/ 	.word	0x00000140
        /*00e8*/ 	.word	0x00000001
        /*00ec*/ 	.word	0x00000001


	//----- nvinfo : EIATTR_CBANK_PARAM_SIZE
	.align		4
.L_473:
        /*00f0*/ 	.byte	0x03, 0x19
        /*00f2*/ 	.short	0x0060


	//----- nvinfo : EIATTR_PARAM_CBANK
	.align		4
        /*00f4*/ 	.byte	0x04, 0x0a
        /*00f6*/ 	.short	(.L_475 - .L_474)
	.align		4
.L_474:
        /*00f8*/ 	.word	index@(.nv.constant0._ZN13group_norm_v218gn_bwd_cuda_kernelI13__nv_bfloat16Li320ELi3ELi16ELi40ELi4096ELb1ELb1ELi32ELi320ELi320ELi4ELb1ELi2ELb0ELb0ELNS_15WgradSyncMethodE3ENS_16CompileConditionILi1000EEEEEvPT_S6_S6_PKS5_S8_S8_S8_PKfflPfPj)
        /*00fc*/ 	.short	0x0380
        /*00fe*/ 	.short	0x0060


	//----- nvinfo : EIATTR_SW_WAR
	.align		4
.L_475:
        /*0100*/ 	.byte	0x04, 0x36
        /*0102*/ 	.short	(.L_477 - .L_476)
.L_476:
        /*0104*/ 	.word	0x00000008
.L_477:


//--------------------- .nv.info._ZN13group_norm_v218gn_bwd_cuda_kernelI13__nv_bfloat16Li320ELi3ELi16ELi40ELi4096ELb1ELb1ELi32ELi320ELi320ELi4ELb1ELi3ELb0ELb0ELNS_15WgradSyncMethodE2ENS_16CompileConditionILi1000EEEEEvPT_S6_S6_PKS5_S8_S8_S8_PKfflPfPj --------------------------
	.section	.nv.info._ZN13group_norm_v218gn_bwd_cuda_kernelI13__nv_bfloat16Li320ELi3ELi16ELi40ELi4096ELb1ELb1ELi32ELi320ELi320ELi4ELb1ELi3ELb0ELb0ELNS_15WgradSyncMethodE2ENS_16CompileConditionILi1000EEEEEvPT_S6_S6_PKS5_S8_S8_S8_PKfflPfPj,"",@"SHT_CUDA_INFO"
	.sectionflags	@""
	.align	4


	//----- nvinfo : EIATTR_CUDA_API_VERSION
	.align		4
        /*0000*/ 	.byte	0x04, 0x37
        /*0002*/ 	.short	(.L_479 - .L_478)
.L_478:
        /*0004*/ 	.word	0x00000082


	//----- nvinfo : EIATTR_KPARAM_INFO
	.align		4
.L_479:
        /*0008*/ 	.byte	0x04, 0x17
        /*000a*/ 	.short	(.L_481 - .L_480)
.L_480:
        /*000c*/ 	.word	0x00000000
        /*0010*/ 	.short	0x000b
        /*0012*/ 	.short	0x0058
        /*0014*/ 	.byte	0x00, 0xf5, 0x21, 0x00


	//----- nvinfo : EIATTR_KPARAM_INFO
	.align		4
.L_481:
        /*0018*/ 	.byte	0x04, 0x17
        /*001a*/ 	.short	(.L_483 - .L_482)
.L_482:
        /*001c*/ 	.word	0x00000000
        /*0020*/ 	.short	0x000a
        /*0022*/ 	.short	0x0050
        /*0024*/ 	.byte	0x00, 0xf5, 0x21, 0x00


	//----- nvinfo : EIATTR_KPARAM_INFO
	.align		4
.L_483:
        /*0028*/ 	.byte	0x04, 0x17
        /*002a*/ 	.short	(.L_485 - .L_484)
.L_484:
        /*002c*/ 	.word	0x00000000
        /*0030*/ 	.short	0x0009
        /*0032*/ 	.short	0x0048
        /*0034*/ 	.byte	0x00, 0xf0, 0x21, 0x00


	//----- nvinfo : EIATTR_KPARAM_INFO
	.align		4
.L_485:
        /*0038*/ 	.byte	0x04, 0x17
        /*003a*/ 	.short	(.L_487 - .L_486)
.L_486:
        /*003c*/ 	.word	0x00000000
        /*0040*/ 	.short	0x0008
        /*0042*/ 	.short	0x0040
        /*0044*/ 	.byte	0x00, 0xf0, 0x11, 0x00


	//----- nvinfo : EIATTR_KPARAM_INFO
	.align		4
.L_487:
        /*0048*/ 	.byte	0x04, 0x17
        /*004a*/ 	.short	(.L_489 - .L_488)
.L_488:
        /*004c*/ 	.word	0x00000000
        /*0050*/ 	.short	0x0007
        /*0052*/ 	.short	0x0038
        /*0054*/ 	.byte	0x00, 0xf5, 0x21, 0x00


	//----- nvinfo : EIATTR_KPARAM_INFO
	.align		4
.L_489:
        /*0058*/ 	.byte	0x04, 0x17
        /*005a*/ 	.short	(.L_491 - .L_490)
.L_490:
        /*005c*/ 	.word	0x00000000
        /*0060*/ 	.short	0x0006
        /*0062*/ 	.short	0x0030
        /*0064*/ 	.byte	0x00, 0xf5, 0x21, 0x00


	//----- nvinfo : EIATTR_KPARAM_INFO
	.align		4
.L_491:
        /*0068*/ 	.byte	0x04, 0x17
        /*006a*/ 	.short	(.L_493 - .L_492)
.L_492:
        /*006c*/ 	.word	0x00000000
        /*0070*/ 	.short	0x0005
        /*0072*/ 	.short	0x0028
        /*0074*/ 	.byte	0x00, 0xf5, 0x21, 0x00


	//----- nvinfo : EIATTR_KPARAM_INFO
	.align		4
.L_493:
        /*0078*/ 	.byte	0x04, 0x17
        /*007a*/ 	.short	(.L_495 - .L_494)
.L_494:
        /*007c*/ 	.word	0x00000000
        /*0080*/ 	.short	0x0004
        /*0082*/ 	.short	0x0020
        /*0084*/ 	.byte	0x00, 0xf5, 0x21, 0x00


	//----- nvinfo : EIATTR_KPARAM_INFO
	.align		4
.L_495:
        /*0088*/ 	.byte	0x04, 0x17
        /*008a*/ 	.short	(.L_497 - .L_496)
.L_496:
        /*008c*/ 	.word	0x00000000
        /*0090*/ 	.short	0x0003
        /*0092*/ 	.short	0x0018
        /*0094*/ 	.byte	0x00, 0xf5, 0x21, 0x00


	//----- nvinfo : EIATTR_KPARAM_INFO
	.align		4
.L_497:
        /*0098*/ 	.byte	0x04, 0x17
        /*009a*/ 	.short	(.L_499 - .L_498)
.L_498:
        /*009c*/ 	.word	0x00000000
        /*00a0*/ 	.short	0x0002
        /*00a2*/ 	.short	0x0010
        /*00a4*/ 	.byte	0x00, 0xf5, 0x21, 0x00


	//----- nvinfo : EIATTR_KPARAM_INFO
	.align		4
.L_499:
        /*00a8*/ 	.byte	0x04, 0x17
        /*00aa*/ 	.short	(.L_501 - .L_500)
.L_500:
        /*00ac*/ 	.word	0x00000000
        /*00b0*/ 	.short	0x0001
        /*00b2*/ 	.short	0x0008
        /*00b4*/ 	.byte	0x00, 0xf5, 0x21, 0x00


	//----- nvinfo : EIATTR_KPARAM_INFO
	.align		4
.L_501:
        /*00b8*/ 	.byte	0x04, 0x17
        /*00ba*/ 	.short	(.L_503 - .L_502)
.L_502:
        /*00bc*/ 	.word	0x00000000
        /*00c0*/ 	.short	0x0000
        /*00c2*/ 	.short	0x0000
        /*00c4*/ 	.byte	0x00, 0xf5, 0x21, 0x00


	//----- nvinfo : EIATTR_SPARSE_MMA_MASK
	.align		4
.L_503:
        /*00c8*/ 	.byte	0x03, 0x50
        /*00ca*/ 	.short	0x0000


	//----- nvinfo : EIATTR_MAXREG_COUNT
	.align		4
        /*00cc*/ 	.byte	0x03, 0x1b
        /*00ce*/ 	.short	0x0040


	//----- nvinfo : EIATTR_MERCURY_ISA_VERSION
	.align		4
        /*00d0*/ 	.byte	0x03, 0x5f
        /*00d2*/ 	.short	0x0101


	//----- nvinfo : EIATTR_VRC_CTA_INIT_COUNT
	.align		4
        /*00d4*/ 	.byte	0x02, 0x4a
	.zero		1
	.zero		1


	//----- nvinfo : EIATTR_EXIT_INSTR_OFFSETS
	.align		4
        /*00d8*/ 	.byte	0x04, 0x1c
        /*00da*/ 	.short	(.L_505 - .L_504)


	//   ....[0]....
.L_504:
        /*00dc*/ 	.word	0x00000010


	//----- nvinfo : EIATTR_MAX_THREADS
	.align		4
.L_505:
        /*00e0*/ 	.byte	0x04, 0x05
        /*00e2*/ 	.short	(.L_507 - .L_506)
.L_506:
        /*00e4*/ 	.word	0x00000140
        /*00e8*/ 	.word	0x00000001
        /*00ec*/ 	.word	0x00000001


	//----- nvinfo : EIATTR_CBANK_PARAM_SIZE
	.align		4
.L_507:
        /*00f0*/ 	.byte	0x03, 0x19
        /*00f2*/ 	.short	0x0060


	//----- nvinfo : EIATTR_PARAM_CBANK
	.align		4
        /*00f4*/ 	.byte	0x04, 0x0a
        /*00f6*/ 	.short	(.L_509 - .L_508)
	.align		4
.L_508:
        /*00f8*/ 	.word	index@(.nv.constant0._ZN13group_norm_v218gn_bwd_cuda_kernelI13__nv_bfloat16Li320ELi3ELi16ELi40ELi4096ELb1ELb1ELi32ELi320ELi320ELi4ELb1ELi3ELb0ELb0ELNS_15WgradSyncMethodE2ENS_16CompileConditionILi1000EEEEEvPT_S6_S6_PKS5_S8_S8_S8_PKfflPfPj)
        /*00fc*/ 	.short	0x0380
        /*00fe*/ 	.short	0x0060


	//----- nvinfo : EIATTR_SW_WAR
	.align		4
.L_509:
        /*0100*/ 	.byte	0x04, 0x36
        /*0102*/ 	.short	(.L_511 - .L_510)
.L_510:
        /*0104*/ 	.word	0x00000008
.L_511:


//--------------------- .nv.info._ZN13group_norm_v214gn_cuda_kernelI13__nv_bfloat16Li320ELi3ELi32ELi20ELi4096ELb0ELi32ELi320ELi320ELi4ELb1ELi2ELb0ELb0ENS_16CompileConditionILi1000EEEEEvPT_PKS4_S7_S7_flPfS8_Pj --------------------------
	.section	.nv.info._ZN13group_norm_v214gn_cuda_kernelI13__nv_bfloat16Li320ELi3ELi32ELi20ELi4096ELb0ELi32ELi320ELi320ELi4ELb1ELi2ELb0ELb0ENS_16CompileConditionILi1000EEEEEvPT_PKS4_S7_S7_flPfS8_Pj,"",@"SHT_CUDA_INFO"
	.sectionflags	@""
	.align	4


	//----- nvinfo : EIATTR_CUDA_API_VERSION
	.align		4
        /*0000*/ 	.byte	0x04, 0x37
        /*0002*/ 	.short	(.L_513 - .L_512)
.L_512:
        /*0004*/ 	.word	0x00000082


	//----- nvinfo : EIATTR_KPARAM_INFO
	.align		4
.L_513:
        /*0008*/ 	.byte	0x04, 0x17
        /*000a*/ 	.short	(.L_515 - .L_514)
.L_514:
        /*000c*/ 	.word	0x00000000
        /*0010*/ 	.short	0x0008
        /*0012*/ 	.short	0x0040
        /*0014*/ 	.byte	0x00, 0xf5, 0x21, 0x00


	//----- nvinfo : EIATTR_KPARAM_INFO
	.align		4
.L_515:
        /*0018*/ 	.byte	0x04, 0x17
        /*001a*/ 	.short	(.L_517 - .L_516)
.L_516:
        /*001c*/ 	.word	0x00000000
        /*0020*/ 	.short	0x0007
        /*0022*/ 	.short	0x0038
        /*0024*/ 	.byte	0x00, 0xf5, 0x21, 0x00


	//----- nvinfo : EIATTR_KPARAM_INFO
	.align		4
.L_517:
        /*0028*/ 	.byte	0x04, 0x17
        /*002a*/ 	.short	(.L_519 - .L_518)
.L_518:
        /*002c*/ 	.word	0x00000000
        /*0030*/ 	.short	0x0006
        /*0032*/ 	.short	0x0030
        /*0034*/ 	.byte	0x00, 0xf5, 0x21, 0x00


	//----- nvinfo : EIATTR_KPARAM_INFO
	.align		4
.L_519:
        /*0038*/ 	.byte	0x04, 0x17
        /*003a*/ 	.short	(.L_521 - .L_520)
.L_520:
        /*003c*/ 	.word	0x00000000
        /*0040*/ 	.short	0x0005
        /*0042*/ 	.short	0x0028
        /*0044*/ 	.byte	0x00, 0xf0, 0x21, 0x00


	//----- nvinfo : EIATTR_KPARAM_INFO
	.align		4
.L_521:
        /*0048*/ 	.byte	0x04, 0x17
        /*004a*/ 	.short	(.L_523 - .L_522)
.L_522:
        /*004c*/ 	.word	0x00000000
        /*0050*/ 	.short	0x0004
        /*0052*/ 	.short	0x0020
        /*0054*/ 	.byte	0x00, 0xf0, 0x11, 0x00


	//----- nvinfo : EIATTR_KPARAM_INFO
	.align		4
.L_523:
        /*0058*/ 	.byte	0x04, 0x17
        /*005a*/ 	.short	(.L_525 - .L_524)
.L_524:
        /*005c*/ 	.word	0x00000000
        /*0060*/ 	.short	0x0003
        /*0062*/ 	.short	0x0018
        /*0064*/ 	.byte	0x00, 0xf5, 0x21, 0x00


	//----- nvinfo : EIATTR_KPARAM_INFO
	.align		4
.L_525:
        /*0068*/ 	.byte	0x04, 0x17
        /*006a*/ 	.short	(.L_527 - .L_526)
.L_526:
        /*006c*/ 	.word	0x00000000
        /*0070*/ 	.short	0x0002
        /*0072*/ 	.short	0x0010
        /*0074*/ 	.byte	0x00, 0xf5, 0x21, 0x00


	//----- nvinfo : EIATTR_KPARAM_INFO
	.align		4
.L_527:
        /*0078*/ 	.byte	0x04, 0x17
        /*007a*/ 	.short	(.L_529 - .L_528)
.L_528:
        /*007c*/ 	.word	0x00000000
        /*0080*/ 	.short	0x0001
        /*0082*/ 	.short	0x0008
        /*0084*/ 	.byte	0x00, 0xf5, 0x21, 0x00


	//----- nvinfo : EIATTR_KPARAM_INFO
	.align		4
.L_529:
        /*0088*/ 	.byte	0x04, 0x17
        /*008a*/ 	.short	(.L_531 - .L_530)
.L_530:
        /*008c*/ 	.word	0x00000000
        /*0090*/ 	.short	0x0000
        /*0092*/ 	.short	0x0000
        /*0094*/ 	.byte	0x00, 0xf5, 0x21, 0x00


	//----- nvinfo : EIATTR_SPARSE_MMA_MASK
	.align		4
.L_531:
        /*0098*/ 	.byte	0x03, 0x50
        /*009a*/ 	.short	0x0000


	//----- nvinfo : EIATTR_MAXREG_COUNT
	.align		4
        /*009c*/ 	.byte	0x03, 0x1b
        /*009e*/ 	.short	0x0040


	//----- nvinfo : EIATTR_MERCURY_ISA_VERSION
	.align		4
        /*00a0*/ 	.byte	0x03, 0x5f
        /*00a2*/ 	.short	0x0101


	//----- nvinfo : EIATTR_VRC_CTA_INIT_COUNT
	.align		4
        /*00a4*/ 	.byte	0x02, 0x4a
	.zero		1
	.zero		1


	//----- nvinfo : EIATTR_EXIT_INSTR_OFFSETS
	.align		4
        /*00a8*/ 	.byte	0x04, 0x1c
        /*00aa*/ 	.short	(.L_533 - .L_532)


	//   ....[0]....
.L_532:
        /*00ac*/ 	.word	0x00000010


	//----- nvinfo : EIATTR_MAX_THREADS
	.align		4
.L_533:
        /*00b0*/ 	.byte	0x04, 0x05
        /*00b2*/ 	.short	(.L_535 - .L_534)
.L_534:
        /*00b4*/ 	.word	0x00000140
        /*00b8*/ 	.word	0x00000001
        /*00bc*/ 	.word	0x00000001


	//----- nvinfo : EIATTR_CBANK_PARAM_SIZE
	.align		4
.L_535:
        /*00c0*/ 	.byte	0x03, 0x19
        /*00c2*/ 	.short	0x0048


	//----- nvinfo : EIATTR_PARAM_CBANK
	.align		4
        /*00c4*/ 	.byte	0x04, 0x0a
        /*00c6*/ 	.short	(.L_537 - .L_536)
	.align		4
.L_536:
        /*00c8*/ 	.word	index@(.nv.constant0._ZN13group_norm_v214gn_cuda_kernelI13__nv_bfloat16Li320ELi3ELi32ELi20ELi4096ELb0ELi32ELi320ELi320ELi4ELb1ELi2ELb0ELb0ENS_16CompileConditionILi1000EEEEEvPT_PKS4_S7_S7_flPfS8_Pj)
        /*00cc*/ 	.short	0x0380
        /*00ce*/ 	.short	0x0048


	//----- nvinfo : EIATTR_SW_WAR
	.align		4
.L_537:
        /*00d0*/ 	.byte	0x04, 0x36
        /*00d2*/ 	.short	(.L_539 - .L_538)
.L_538:
        /*00d4*/ 	.word	0x00000008
.L_539:


//--------------------- .nv.info._ZN13group_norm_v214gn_cuda_kernelI13__nv_bfloat16Li320ELi1ELi32ELi20ELi4096ELb0ELi64ELi320ELi320ELi4ELb1ELi2ELb0ELb0ENS_16CompileConditionILi1000EEEEEvPT_PKS4_S7_S7_flPfS8_Pj --------------------------
	.section	.nv.info._ZN13group_norm_v214gn_cuda_kernelI13__nv_bfloat16Li320ELi1ELi32ELi20ELi4096ELb0ELi64ELi320ELi320ELi4ELb1ELi2ELb0ELb0ENS_16CompileConditionILi1000EEEEEvPT_PKS4_S7_S7_flPfS8_Pj,"",@"SHT_CUDA_INFO"
	.sectionflags	@""
	.align	4


	//----- nvinfo : EIATTR_CUDA_API_VERSION
	.align		4
        /*0000*/ 	.byte	0x04, 0x37
        /*0002*/ 	.short	(.L_541 - .L_540)
.L_540:
        /*0004*/ 	.word	0x00000082


	//----- nvinfo : EIATTR_KPARAM_INFO
	.align		4
.L_541:
        /*0008*/ 	.byte	0x04, 0x17
        /*000a*/ 	.short	(.L_543 - .L_542)
.L_542:
        /*000c*/ 	.word	0x00000000
        /*0010*/ 	.short	0x0008
        /*0012*/ 	.short	0x0040
        /*0014*/ 	.byte	0x00, 0xf5, 0x21, 0x00


	//----- nvinfo : EIATTR_KPARAM_INFO
	.align		4
.L_543:
        /*0018*/ 	.byte	0x04, 0x17
        /*001a*/ 	.short	(.L_545 - .L_544)
.L_544:
        /*001c*/ 	.word	0x00000000
        /*0020*/ 	.short	0x0007
        /*0022*/ 	.short	0x0038
        /*0024*/ 	.byte	0x00, 0xf5, 0x21, 0x00


	//----- nvinfo : EIATTR_KPARAM_INFO
	.align		4
.L_545:
        /*0028*/ 	.byte	0x04, 0x17
        /*002a*/ 	.short	(.L_547 - .L_546)
.L_546:
        /*002c*/ 	.word	0x00000000
        /*0030*/ 	.short	0x0006
        /*0032*/ 	.short	0x0030
        /*0034*/ 	.byte	0x00, 0xf5, 0x21, 0x00


	//----- nvinfo : EIATTR_KPARAM_INFO
	.align		4
.L_547:
        /*0038*/ 	.byte	0x04, 0x17
        /*003a*/ 	.short	(.L_549 - .L_548)
.L_548:
        /*003c*/ 	.word	0x00000000
        /*0040*/ 	.short	0x0005
        /*0042*/ 	.short	0x0028
        /*0044*/ 	.byte	0x00, 0xf0, 0x21, 0x00


	//----- nvinfo : EIATTR_KPARAM_INFO
	.align		4
.L_549:
        /*0048*/ 	.byte	0x04, 0x17
        /*004a*/ 	.short	(.L_551 - .L_550)
.L_550:
        /*004c*/ 	.word	0x00000000
        /*0050*/ 	.short	0x0004
        /*0052*/ 	.short	0x0020
        /*0054*/ 	.byte	0x00, 0xf0, 0x11, 0x00


	//----- nvinfo : EIATTR_KPARAM_INFO
	.align		4
.L_551:
        /*0058*/ 	.byte	0x04, 0x17
        /*005a*/ 	.short	(.L_553 - .L_552)
.L_552:
        /*005c*/ 	.word	0x00000000
        /*0060*/ 	.short	0x0003
        /*0062*/ 	.short	0x0018
        /*0064*/ 	.byte	0x00, 0xf5, 0x21, 0x00


	//----- nvinfo : EIATTR_KPARAM_INFO
	.align		4
.L_553:
        /*0068*/ 	.byte	0x04, 0x17
        /*006a*/ 	.short	(.L_555 - .L_554)
.L_554:
        /*006c*/ 	.word	0x00000000
        /*0070*/ 	.short	0x0002
        /*0072*/ 	.short	0x0010
        /*0074*/ 	.byte	0x00, 0xf5, 0x21, 0x00


	//----- nvinfo : EIATTR_KPARAM_INFO
	.align		4
.L_555:
        /*0078*/ 	.byte	0x04, 0x17
        /*007a*/ 	.short	(.L_557 - .L_556)
.L_556:
        /*007c*/ 	.word	0x00000000
        /*0080*/ 	.short	0x0001
        /*0082*/ 	.short	0x0008
        /*0084*/ 	.byte	0x00, 0xf5, 0x21, 0x00


	//----- nvinfo : EIATTR_KPARAM_INFO
	.align		4
.L_557:
        /*0088*/ 	.byte	0x04, 0x17
        /*008a*/ 	.short	(.L_559 - .L_558)
.L_558:
        /*008c*/ 	.word	0x00000000
        /*0090*/ 	.short	0x0000
        /*0092*/ 	.short	0x0000
        /*0094*/ 	.byte	0x00, 0xf5, 0x21, 0x00


	//----- nvinfo : EIATTR_SPARSE_MMA_MASK
	.align		4
.L_559:
        /*0098*/ 	.byte	0x03, 0x50
        /*009a*/ 	.short	0x0000


	//----- nvinfo : EIATTR_MAXREG_COUNT
	.align		4
        /*009c*/ 	.byte	0x03, 0x1b
        /*009e*/ 	.short	0x00a8


	//----- nvinfo : EIATTR_MERCURY_ISA_VERSION
	.align		4
        /*00a0*/ 	.byte	0x03, 0x5f
        /*00a2*/ 	.short	0x0101


	//----- nvinfo : EIATTR_VRC_CTA_INIT_COUNT
	.align		4
        /*00a4*/ 	.byte	0x02, 0x4a
	.zero		1
	.zero		1


	//----- nvinfo : EIATTR_EXIT_INSTR_OFFSETS
	.align		4
        /*00a8*/ 	.byte	0x04, 0x1c
        /*00aa*/ 	.short	(.L_561 - .L_560)


	//   ....[0]....
.L_560:
        /*00ac*/ 	.word	0x00000010


	//----- nvinfo : EIATTR_MAX_THREADS
	.align		4
.L_561:
        /*00b0*/ 	.byte	0x04, 0x05
        /*00b2*/ 	.short	(.L_563 - .L_562)
.L_562:
        /*00b4*/ 	.word	0x00000140
        /*00b8*/ 	.word	0x00000001
        /*00bc*/ 	.word	0x00000001


	//----- nvinfo : EIATTR_CBANK_PARAM_SIZE
	.align		4
.L_563:
        /*00c0*/ 	.byte	0x03, 0x19
        /*00c2*/ 	.short	0x0048


	//----- nvinfo : EIATTR_PARAM_CBANK
	.align		4
        /*00c4*/ 	.byte	0x04, 0x0a
        /*00c6*/ 	.short	(.L_565 - .L_564)
	.align		4
.L_564:
        /*00c8*/ 	.word	index@(.nv.constant0._ZN13group_norm_v214gn_cuda_kernelI13__nv_bfloat16Li320ELi1ELi32ELi20ELi4096ELb0ELi64ELi320ELi320ELi4ELb1ELi2ELb0ELb0ENS_16CompileConditionILi1000EEEEEvPT_PKS4_S7_S7_flPfS8_Pj)
        /*00cc*/ 	.short	0x0380
        /*00ce*/ 	.short	0x0048


	//----- nvinfo : EIATTR_SW_WAR
	.align		4
.L_565:
        /*00d0*/ 	.byte	0x04, 0x36
        /*00d2*/ 	.short	(.L_567 - .L_566)
.L_566:
        /*00d4*/ 	.word	0x00000008
.L_567:


//--------------------- .nv.info._ZN13group_norm_v214gn_cuda_kernelI13__nv_bfloat16Li320ELi1ELi32ELi20ELi4096ELb0ELi128ELi320ELi320ELi4ELb1ELi4ELb0ELb0ENS_16CompileConditionILi1000EEEEEvPT_PKS4_S7_S7_flPfS8_Pj --------------------------
	.section	.nv.info._ZN13group_norm_v214gn_cuda_kernelI13__nv_bfloat16Li320ELi1ELi32ELi20ELi4096ELb0ELi128ELi320ELi320ELi4ELb1ELi4ELb0ELb0ENS_16CompileConditionILi1000EEEEEvPT_PKS4_S7_S7_flPfS8_Pj,"",@"SHT_CUDA_INFO"
	.sectionflags	@""
	.align	4


	//----- nvinfo : EIATTR_CUDA_API_VERSION
	.align		4
        /*0000*/ 	.byte	0x04, 0x37
        /*0002*/ 	.short	(.L_569 - .L_568)
.L_568:
        /*0004*/ 	.word	0x00000082


	//----- nvinfo : EIATTR_KPARAM_INFO
	.align		4
.L_569:
        /*0008*/ 	.byte	0x04, 0x17
        /*000a*/ 	.short	(.L_571 - .L_570)
.L_570:
        /*000c*/ 	.word	0x00000000
        /*0010*/ 	.short	0x0008
        /*0012*/ 	.short	0x0040
        /*0014*/ 	.byte	0x00, 0xf5, 0x21, 0x00


	//----- nvinfo : EIATTR_KPARAM_INFO
	.align		4
.L_571:
        /*0018*/ 	.byte	0x04, 0x17
        /*001a*/ 	.short	(.L_573 - .L_572)
.L_572:
        /*001c*/ 	.word	0x00000000
        /*0020*/ 	.short	0x0007
        /*0022*/ 	.short	0x0038
        /*0024*/ 	.byte	0x00, 0xf5, 0x21, 0x00


	//----- nvinfo : EIATTR_KPARAM_INFO
	.align		4
.L_573:
        /*0028*/ 	.byte	0x04, 0x17
        /*002a*/ 	.short	(.L_575 - .L_574)
.L_574:
        /*002c*/ 	.word	0x00000000
        /*0030*/ 	.short	0x0006
        /*0032*/ 	.short	0x0030
        /*0034*/ 	.byte	0x00, 0xf5, 0x21, 0x00


	//----- nvinfo : EIATTR_KPARAM_INFO
	.align		4
.L_575:
        /*0038*/ 	.byte	0x04, 0x17
        /*003a*/ 	.short	(.L_577 - .L_576)
.L_576:
        /*003c*/ 	.word	0x00000000
        /*0040*/ 	.short	0x0005
        /*0042*/ 	.short	0x0028
        /*0044*/ 	.byte	0x00, 0xf0, 0x21, 0x00


	//----- nvinfo : EIATTR_KPARAM_INFO
	.align		4
.L_577:
        /*0048*/ 	.byte	0x04, 0x17
        /*004a*/ 	.short	(.L_579 - .L_578)
.L_578:
        /*004c*/ 	.word	0x00000000
        /*0050*/ 	.short	0x0004
        /*0052*/ 	.short	0x0020
        /*0054*/ 	.byte	0x00, 0xf0, 0x11, 0x00


	//----- nvinfo : EIATTR_KPARAM_INFO
	.align		4
.L_579:
        /*0058*/ 	.byte	0x04, 0x17
        /*005a*/ 	.short	(.L_581 - .L_580)
.L_580:
        /*005c*/ 	.word	0x00000000
        /*0060*/ 	.short	0x0003
        /*0062*/ 	.short	0x0018
        /*0064*/ 	.byte	0x00, 0xf5, 0x21, 0x00


	//----- nvinfo : EIATTR_KPARAM_INFO
	.align		4
.L_581:
        /*0068*/ 	.byte	0x04, 0x17
        /*006a*/ 	.short	(.L_583 - .L_582)
.L_582:
        /*006c*/ 	.word	0x00000000
        /*0070*/ 	.short	0x0002
        /*0072*/ 	.short	0x0010
        /*0074*/ 	.byte	0x00, 0xf5, 0x21, 0x00


	//----- nvinfo : EIATTR_KPARAM_INFO
	.align		4
.L_583:
        /*0078*/ 	.byte	0x04, 0x17
        /*007a*/ 	.short	(.L_585 - .L_584)
.L_584:
        /*007c*/ 	.word	0x00000000
        /*0080*/ 	.short	0x0001
        /*0082*/ 	.short	0x0008
        /*0084*/ 	.byte	0x00, 0xf5, 0x21, 0x00


	//----- nvinfo : EIATTR_KPARAM_INFO
	.align		4
.L_585:
        /*0088*/ 	.byte	0x04, 0x17
        /*008a*/ 	.short	(.L_587 - .L_586)
.L_586:
        /*008c*/ 	.word	0x00000000
        /*0090*/ 	.short	0x0000
        /*0092*/ 	.short	0x0000
        /*0094*/ 	.byte	0x00, 0xf5, 0x21, 0x00


	//----- nvinfo : EIATTR_SPARSE_MMA_MASK
	.align		4
.L_587:
        /*0098*/ 	.byte	0x03, 0x50
        /*009a*/ 	.short	0x0000


	//----- nvinfo : EIATTR_MAXREG_COUNT
	.align		4
        /*009c*/ 	.byte	0x03, 0x1b
        /*009e*/ 	.short	0x00a8


	//----- nvinfo : EIATTR_MERCURY_ISA_VERSION
	.align		4
        /*00a0*/ 	.byte	0x03, 0x5f
        /*00a2*/ 	.short	0x0101


	//----- nvinfo : EIATTR_VRC_CTA_INIT_COUNT
	.align		4
        /*00a4*/ 	.byte	0x02, 0x4a
	.zero		1
	.zero		1


	//----- nvinfo : EIATTR_EXIT_INSTR_OFFSETS
	.align		4
        /*00a8*/ 	.byte	0x04, 0x1c
        /*00aa*/ 	.short	(.L_589 - .L_588)


	//   ....[0]....
.L_588:
        /*00ac*/ 	.word	0x00000010


	//----- nvinfo : EIATTR_MAX_THREADS
	.align		4
.L_589:
        /*00b0*/ 	.byte	0x04, 0x05
        /*00b2*/ 	.short	(.L_591 - .L_590)
.L_590:
        /*00b4*/ 	.word	0x00000140
        /*00b8*/ 	.word	0x00000001
        /*00bc*/ 	.word	0x00000001


	//----- nvinfo : EIATTR_CBANK_PARAM_SIZE
	.align		4
.L_591:
        /*00c0*/ 	.byte	0x03, 0x19
        /*00c2*/ 	.short	0x0048


	//----- nvinfo : EIATTR_PARAM_CBANK
	.align		4
        /*00c4*/ 	.byte	0x04, 0x0a
        /*00c6*/ 	.short	(.L_593 - .L_592)
	.align		4
.L_592:
        /*00c8*/ 	.word	index@(.nv.constant0._ZN13group_norm_v214gn_cuda_kernelI13__nv_bfloat16Li320ELi1ELi32ELi20ELi4096ELb0ELi128ELi320ELi320ELi4ELb1ELi4ELb0ELb0ENS_16CompileConditionILi1000EEEEEvPT_PKS4_S7_S7_flPfS8_Pj)
        /*00cc*/ 	.short	0x0380
        /*00ce*/ 	.short	0x0048


	//----- nvinfo : EIATTR_SW_WAR
	.align		4
.L_593:
        /*00d0*/ 	.byte	0x04, 0x36
        /*00d2*/ 	.short	(.L_595 - .L_594)
.L_594:
        /*00d4*/ 	.word	0x00000008
.L_595:


//--------------------- .nv.info._ZN13group_norm_v214gn_cuda_kernelI13__nv_bfloat16Li320ELi2ELi32ELi20ELi4096ELb0ELi64ELi320ELi320ELi4ELb1ELi4ELb0ELb0ENS_16CompileConditionILi1000EEEEEvPT_PKS4_S7_S7_flPfS8_Pj --------------------------
	.section	.nv.info._ZN13group_norm_v214gn_cuda_kernelI13__nv_bfloat16Li320ELi2ELi32ELi20ELi4096ELb0ELi64ELi320ELi320ELi4ELb1ELi4ELb0ELb0ENS_16CompileConditionILi1000EEEEEvPT_PKS4_S7_S7_flPfS8_Pj,"",@"SHT_CUDA_INFO"
	.sectionflags	@""
	.align	4


	//----- nvinfo : EIATTR_CUDA_API_VERSION
	.align		4
        /*0000*/ 	.byte	0x04, 0x37
        /*0002*/ 	.short	(.L_597 - .L_596)
.L_596:
        /*0004*/ 	.word	0x00000082


	//----- nvinfo : EIATTR_KPARAM_INFO
	.align		4
.L_597:
        /*0008*/ 	.byte	0x04, 0x17
        /*000a*/ 	.short	(.L_599 - .L_598)
.L_598:
        /*000c*/ 	.word	0x00000000
        /*0010*/ 	.short	0x0008
        /*0012*/ 	.short	0x0040
        /*0014*/ 	.byte	0x00, 0xf5, 0x21, 0x00


	//----- nvinfo : EIATTR_KPARAM_INFO
	.align		4
.L_599:
        /*0018*/ 	.byte	0x04, 0x17
        /*001a*/ 	.short	(.L_601 - .L_600)
.L_600:
        /*001c*/ 	.word	0x00000000
        /*0020*/ 	.short	0x0007
        /*0022*/ 	.short	0x0038
        /*0024*/ 	.byte	0x00, 0xf5, 0x21, 0x00


	//----- nvinfo : EIATTR_KPARAM_INFO
	.align		4
.L_601:
        /*0028*/ 	.byte	0x04, 0x17
        /*002a*/ 	.short	(.L_603 - .L_602)
.L_602:
        /*002c*/ 	.word	0x00000000
        /*0030*/ 	.short	0x0006
        /*0032*/ 	.short	0x0030
        /*0034*/ 	.byte	0x00, 0xf5, 0x21, 0x00


	//----- nvinfo : EIATTR_KPARAM_INFO
	.align		4
.L_603:
        /*0038*/ 	.byte	0x04, 0x17
        /*003a*/ 	.short	(.L_605 - .L_604)
.L_604:
        /*003c*/ 	.word	0x00000000
        /*0040*/ 	.short	0x0005
        /*0042*/ 	.short	0x0028
        /*0044*/ 	.byte	0x00, 0xf0, 0x21, 0x00


	//----- nvinfo : EIATTR_KPARAM_INFO
	.align		4
.L_605:
        /*0048*/ 	.byte	0x04, 0x17
        /*004a*/ 	.short	(.L_607 - .L_606)
.L_606:
        /*004c*/ 	.word	0x00000000
        /*0050*/ 	.short	0x0004
        /*0052*/ 	.short	0x0020
        /*0054*/ 	.byte	0x00, 0xf0, 0x11, 0x00


	//----- nvinfo : EIATTR_KPARAM_INFO
	.align		4
.L_607:
        /*0058*/ 	.byte	0x04, 0x17
        /*005a*/ 	.short	(.L_609 - .L_608)
.L_608:
        /*005c*/ 	.word	0x00000000
        /*0060*/ 	.short	0x0003
        /*0062*/ 	.short	0x0018
        /*0064*/ 	.byte	0x00, 0xf5, 0x21, 0x00


	//----- nvinfo : EIATTR_KPARAM_INFO
	.align		4
.L_609:
        /*0068*/ 	.byte	0x04, 0x17
        /*006a*/ 	.short	(.L_611 - .L_610)
.L_610:
        /*006c*/ 	.word	0x00000000
        /*0070*/ 	.short	0x0002
        /*0072*/ 	.short	0x0010
        /*0074*/ 	.byte	0x00, 0xf5, 0x21, 0x00


	//----- nvinfo : EIATTR_KPARAM_INFO
	.align		4
.L_611:
        /*0078*/ 	.byte	0x04, 0x17
        /*007a*/ 	.short	(.L_613 - .L_612)
.L_612:
        /*007c*/ 	.word	0x00000000
        /*0080*/ 	.short	0x0001
        /*0082*/ 	.short	0x0008
        /*0084*/ 	.byte	0x00, 0xf5, 0x21, 0x00


	//----- nvinfo : EIATTR_KPARAM_INFO
	.align		4
.L_613:
        /*0088*/ 	.byte	0x04, 0x17
        /*008a*/ 	.short	(.L_615 - .L_614)
.L_614:
        /*008c*/ 	.word	0x00000000
        /*0090*/ 	.short	0x0000
        /*0092*/ 	.short	0x0000
        /*0094*/ 	.byte	0x00, 0xf5, 0x21, 0x00


	//----- nvinfo : EIATTR_SPARSE_MMA_MASK
	.align		4
.L_615:
        /*0098*/ 	.byte	0x03, 0x50
        /*009a*/ 	.short	0x0000


	//----- nvinfo : EIATTR_MAXREG_COUNT
	.align		4
        /*009c*/ 	.byte	0x03, 0x1b
        /*009e*/ 	.short	0x0060


	//----- nvinfo : EIATTR_MERCURY_ISA_VERSION
	.align		4
        /*00a0*/ 	.byte	0x03, 0x5f
        /*00a2*/ 	.short	0x0101


	//----- nvinfo : EIATTR_VRC_CTA_INIT_COUNT
	.align		4
        /*00a4*/ 	.byte	0x02, 0x4a
	.zero		1
	.zero		1


	//----- nvinfo : EIATTR_EXIT_INSTR_OFFSETS
	.align		4
        /*00a8*/ 	.byte	0x04, 0x1c
        /*00aa*/ 	.short	(.L_617 - .L_616)


	//   ....[0]....
.L_616:
        /*00ac*/ 	.word	0x00000010


	//----- nvinfo : EIATTR_MAX_THREADS
	.align		4
.L_617:
        /*00b0*/ 	.byte	0x04, 0x05
        /*00b2*/ 	.short	(.L_619 - .L_618)
.L_618:
        /*00b4*/ 	.word	0x00000140
        /*00b8*/ 	.word	0x00000001
        /*00bc*/ 	.word	0x00000001


	//----- nvinfo : EIATTR_CBANK_PARAM_SIZE
	.align		4
.L_619:
        /*00c0*/ 	.byte	0x03, 0x19
        /*00c2*/ 	.short	0x0048


	//----- nvinfo : EIATTR_PARAM_CBANK
	.align		4
        /*00c4*/ 	.byte	0x04, 0x0a
        /*00c6*/ 	.short	(.L_621 - .L_620)
	.align		4
.L_620:
        /*00c8*/ 	.word	index@(.nv.constant0._ZN13group_norm_v214gn_cuda_kernelI13__nv_bfloat16Li320ELi2ELi32ELi20ELi4096ELb0ELi64ELi320ELi320ELi4ELb1ELi4ELb0ELb0ENS_16CompileConditionILi1000EEEEEvPT_PKS4_S7_S7_flPfS8_Pj)
        /*00cc*/ 	.short	0x0380
        /*00ce*/ 	.short	0x0048


	//----- nvinfo : EIATTR_SW_WAR
	.align		4
.L_621:
        /*00d0*/ 	.byte	0x04, 0x36
        /*00d2*/ 	.short	(.L_623 - .L_622)
.L_622:
        /*00d4*/ 	.word	0x00000008
.L_623:


//--------------------- .nv.info._ZN13group_norm_v214gn_cuda_kernelI13__nv_bfloat16Li320ELi3ELi32ELi20ELi4096ELb0ELi64ELi320ELi320ELi4ELb1ELi5ELb0ELb0ENS_16CompileConditionILi1000EEEEEvPT_PKS4_S7_S7_flPfS8_Pj --------------------------
	.section	.nv.info._ZN13group_norm_v214gn_cuda_kernelI13__nv_bfloat16Li320ELi3ELi32ELi20ELi4096ELb0ELi64ELi320ELi320ELi4ELb1ELi5ELb0ELb0ENS_16CompileConditionILi1000EEEEEvPT_PKS4_S7_S7_flPfS8_Pj,"",@"SHT_CUDA_INFO"
	.sectionflags	@""
	.align	4


	//----- nvinfo : EIATTR_CUDA_API_VERSION
	.align		4
        /*0000*/ 	.byte	0x04, 0x37
        /*0002*/ 	.short	(.L_625 - .L_624)
.L_624:
        /*0004*/ 	.word	0x00000082


	//----- nvinfo : EIATTR_KPARAM_INFO
	.align		4
.L_625:
        /*0008*/ 	.byte	0x04, 0x17
        /*000a*/ 	.short	(.L_627 - .L_626)
.L_626:
        /*000c*/ 	.word	0x00000000
        /*0010*/ 	.short	0x0008
        /*0012*/ 	.short	0x0040
        /*0014*/ 	.byte	0x00, 0xf5, 0x21, 0x00


	//----- nvinfo : EIATTR_KPARAM_INFO
	.align		4
.L_627:
        /*0018*/ 	.byte	0x04, 0x17
        /*001a*/ 	.short	(.L_629 - .L_628)
.L_628:
        /*001c*/ 	.word	0x00000000
        /*0020*/ 	.short	0x0007
        /*0022*/ 	.short	0x0038
        /*0024*/ 	.byte	0x00, 0xf5, 0x21, 0x00


	//----- nvinfo : EIATTR_KPARAM_INFO
	.align		4
.L_629:
        /*0028*/ 	.byte	0x04, 0x17
        /*002a*/ 	.short	(.L_631 - .L_630)
.L_630:
        /*002c*/ 	.word	0x00000000
        /*0030*/ 	.short	0x0006
        /*0032*/ 	.short	0x0030
        /*0034*/ 	.byte	0x00, 0xf5, 0x21, 0x00


	//----- nvinfo : EIATTR_KPARAM_INFO
	.align		4
.L_631:
        /*0038*/ 	.byte	0x04, 0x17
        /*003a*/ 	.short	(.L_633 - .L_632)
.L_632:
        /*003c*/ 	.word	0x00000000
        /*0040*/ 	.short	0x0005
        /*0042*/ 	.short	0x0028
        /*0044*/ 	.byte	0x00, 0xf0, 0x21, 0x00


	//----- nvinfo : EIATTR_KPARAM_INFO
	.align		4
.L_633:
        /*0048*/ 	.byte	0x04, 0x17
        /*004a*/ 	.short	(.L_635 - .L_634)
.L_634:
        /*004c*/ 	.word	0x00000000
        /*0050*/ 	.short	0x0004
        /*0052*/ 	.short	0x0020
        /*0054*/ 	.byte	0x00, 0xf0, 0x11, 0x00


	//----- nvinfo : EIATTR_KPARAM_INFO
	.align		4
.L_635:
        /*0058*/ 	.byte	0x04, 0x17
        /*005a*/ 	.short	(.L_637 - .L_636)
.L_636:
        /*005c*/ 	.word	0x00000000
        /*0060*/ 	.short	0x0003
        /*0062*/ 	.short	0x0018
        /*0064*/ 	.byte	0x00, 0xf5, 0x21, 0x00


	//----- nvinfo : EIATTR_KPARAM_INFO
	.align		4
.L_637:
        /*0068*/ 	.byte	0x04, 0x17
        /*006a*/ 	.short	(.L_639 - .L_638)
.L_638:
        /*006c*/ 	.word	0x00000000
        /*0070*/ 	.short	0x0002
        /*0072*/ 	.short	0x0010
        /*0074*/ 	.byte	0x00, 0xf5, 0x21, 0x00


	//----- nvinfo : EIATTR_KPARAM_INFO
	.align		4
.L_639:
        /*0078*/ 	.byte	0x04, 0x17
        /*007a*/ 	.short	(.L_641 - .L_640)
.L_640:
        /*007c*/ 	.word	0x00000000
        /*0080*/ 	.short	0x0001
        /*0082*/ 	.short	0x0008
        /*0084*/ 	.byte	0x00, 0xf5, 0x21, 0x00


	//----- nvinfo : EIATTR_KPARAM_INFO
	.align		4
.L_641:
        /*0088*/ 	.byte	0x04, 0x17
        /*008a*/ 	.short	(.L_643 - .L_642)
.L_642:
        /*008c*/ 	.word	0x00000000
        /*0090*/ 	.short	0x0000
        /*0092*/ 	.short	0x0000
        /*0094*/ 	.byte	0x00, 0xf5, 0x21, 0x00


	//----- nvinfo : EIATTR_SPARSE_MMA_MASK
	.align		4
.L_643:
        /*0098*/ 	.byte	0x03, 0x50
        /*009a*/ 	.short	0x0000


	//----- nvinfo : EIATTR_MAXREG_COUNT
	.align		4
        /*009c*/ 	.byte	0x03, 0x1b
        /*009e*/ 	.short	0x0040


	//----- nvinfo : EIATTR_MERCURY_ISA_VERSION
	.align		4
        /*00a0*/ 	.byte	0x03, 0x5f
        /*00a2*/ 	.short	0x0101


	//----- nvinfo : EIATTR_VRC_CTA_INIT_COUNT
	.align		4
        /*00a4*/ 	.byte	0x02, 0x4a
	.zero		1
	.zero		1


	//----- nvinfo : EIATTR_EXIT_INSTR_OFFSETS
	.align		4
        /*00a8*/ 	.byte	0x04, 0x1c
        /*00aa*/ 	.short	(.L_645 - .L_644)


	//   ....[0]....
.L_644:
        /*00ac*/ 	.word	0x00000010


	//----- nvinfo : EIATTR_MAX_THREADS
	.align		4
.L_645:
        /*00b0*/ 	.byte	0x04, 0x05
        /*00b2*/ 	.short	(.L_647 - .L_646)
.L_646:
        /*00b4*/ 	.word	0x00000140
        /*00b8*/ 	.word	0x00000001
        /*00bc*/ 	.word	0x00000001


	//----- nvinfo : EIATTR_CBANK_PARAM_SIZE
	.align		4
.L_647:
        /*00c0*/ 	.byte	0x03, 0x19
        /*00c2*/ 	.short	0x0048


	//----- nvinfo : EIATTR_PARAM_CBANK
	.align		4
        /*00c4*/ 	.byte	0x04, 0x0a
        /*00c6*/ 	.short	(.L_649 - .L_648)
	.align		4
.L_648:
        /*00c8*/ 	.word	index@(.nv.constant0._ZN13group_norm_v214gn_cuda_kernelI13__nv_bfloat16Li320ELi3ELi32ELi20ELi4096ELb0ELi64ELi320ELi320ELi4ELb1ELi5ELb0ELb0ENS_16CompileConditionILi1000EEEEEvPT_PKS4_S7_S7_flPfS8_Pj)
        /*00cc*/ 	.short	0x0380
        /*00ce*/ 	.short	0x0048


	//----- nvinfo : EIATTR_SW_WAR
	.align		4
.L_649:
        /*00d0*/ 	.byte	0x04, 0x36
        /*00d2*/ 	.short	(.L_651 - .L_650)
.L_650:
        /*00d4*/ 	.word	0x00000008
.L_651:


//--------------------- .nv.info._ZN13group_norm_v214gn_cuda_kernelI13__nv_bfloat16Li320ELi3ELi32ELi20ELi4096ELb0ELi64ELi320ELi320ELi4ELb1ELi6ELb0ELb0ENS_16CompileConditionILi1000EEEEEvPT_PKS4_S7_S7_flPfS8_Pj --------------------------
	.section	.nv.info._ZN13group_norm_v214gn_cuda_kernelI13__nv_bfloat16Li320ELi3ELi32ELi20ELi4096ELb0ELi64ELi320ELi320ELi4ELb1ELi6ELb0ELb0ENS_16CompileConditionILi1000EEEEEvPT_PKS4_S7_S7_flPfS8_Pj,"",@"SHT_CUDA_INFO"
	.sectionflags	@""
	.align	4


	//----- nvinfo : EIATTR_CUDA_API_VERSION
	.align		4
        /*0000*/ 	.byte	0x04, 0x37
        /*0002*/ 	.short	(.L_653 - .L_652)
.L_652:
        /*0004*/ 	.word	0x00000082


	//----- nvinfo : EIATTR_KPARAM_INFO
	.align		4
.L_653:
        /*0008*/ 	.byte	0x04, 0x17
        /*000a*/ 	.short	(.L_655 - .L_654)
.L_654:
        /*000c*/ 	.word	0x00000000
        /*0010*/ 	.short	0x0008
        /*0012*/ 	.short	0x0040
        /*0014*/ 	.byte	0x00, 0xf5, 0x21, 0x00


	//----- nvinfo : EIATTR_KPARAM_INFO
	.align		4
.L_655:
        /*0018*/ 	.byte	0x04, 0x17
        /*001a*/ 	.short	(.L_657 - .L_656)
.L_656:
        /*001c*/ 	.word	0x00000000
        /*0020*/ 	.short	0x0007
        /*0022*/ 	.short	0x0038
        /*0024*/ 	.byte	0x00, 0xf5, 0x21, 0x00


	//----- nvinfo : EIATTR_KPARAM_INFO
	.align		4
.L_657:
        /*0028*/ 	.byte	0x04, 0x17
        /*002a*/ 	.short	(.L_659 - .L_658)
.L_658:
        /*002c*/ 	.word	0x00000000
        /*0030*/ 	.short	0x0006
        /*0032*/ 	.short	0x0030
        /*0034*/ 	.byte	0x00, 0xf5, 0x21, 0x00


	//----- nvinfo : EIATTR_KPARAM_INFO
	.align		4
.L_659:
        /*0038*/ 	.byte	0x04, 0x17
        /*003a*/ 	.short	(.L_661 - .L_660)
.L_660:
        /*003c*/ 	.word	0x00000000
        /*0040*/ 	.short	0x0005
        /*0042*/ 	.short	0x0028
        /*0044*/ 	.byte	0x00, 0xf0, 0x21, 0x00


	//----- nvinfo : EIATTR_KPARAM_INFO
	.align		4
.L_661:
        /*0048*/ 	.byte	0x04, 0x17
        /*004a*/ 	.short	(.L_663 - .L_662)
.L_662:
        /*004c*/ 	.word	0x00000000
        /*0050*/ 	.short	0x0004
        /*0052*/ 	.short	0x0020
        /*0054*/ 	.byte	0x00, 0xf0, 0x11, 0x00


	//----- nvinfo : EIATTR_KPARAM_INFO
	.align		4
.L_663:
        /*0058*/ 	.byte	0x04, 0x17
        /*005a*/ 	.short	(.L_665 - .L_664)
.L_664:
        /*005c*/ 	.word	0x00000000
        /*0060*/ 	.short	0x0003
        /*0062*/ 	.short	0x0018
        /*0064*/ 	.byte	0x00, 0xf5, 0x21, 0x00


	//----- nvinfo : EIATTR_KPARAM_INFO
	.align		4
.L_665:
        /*0068*/ 	.byte	0x04, 0x17
        /*006a*/ 	.short	(.L_667 - .L_666)
.L_666:
        /*006c*/ 	.word	0x00000000
        /*0070*/ 	.short	0x0002
        /*0072*/ 	.short	0x0010
        /*0074*/ 	.byte	0x00, 0xf5, 0x21, 0x00


	//----- nvinfo : EIATTR_KPARAM_INFO
	.align		4
.L_667:
        /*0078*/ 	.byte	0x04, 0x17
        /*007a*/ 	.short	(.L_669 - .L_668)
.L_668:
        /*007c*/ 	.word	0x00000000
        /*0080*/ 	.short	0x0001
        /*0082*/ 	.short	0x0008
        /*0084*/ 	.byte	0x00, 0xf5, 0x21, 0x00


	//----- nvinfo : EIATTR_KPARAM_INFO
	.align		4
.L_669:
        /*0088*/ 	.byte	0x04, 0x17
        /*008a*/ 	.short	(.L_671 - .L_670)
.L_670:
        /*008c*/ 	.word	0x00000000
        /*0090*/ 	.short	0x0000
        /*0092*/ 	.short	0x0000
        /*0094*/ 	.byte	0x00, 0xf5, 0x21, 0x00


	//----- nvinfo : EIATTR_SPARSE_MMA_MASK
	.align		4
.L_671:
        /*0098*/ 	.byte	0x03, 0x50
        /*009a*/ 	.short	0x0000


	//----- nvinfo : EIATTR_MAXREG_COUNT
	.align		4
        /*009c*/ 	.byte	0x03, 0x1b
        /*009e*/ 	.short	0x0040


	//----- nvinfo : EIATTR_MERCURY_ISA_VERSION
	.align		4
        /*00a0*/ 	.byte	0x03, 0x5f
        /*00a2*/ 	.short	0x0101


	//----- nvinfo : EIATTR_VRC_CTA_INIT_COUNT
	.align		4
        /*00a4*/ 	.byte	0x02, 0x4a
	.zero		1
	.zero		1


	//----- nvinfo : EIATTR_EXIT_INSTR_OFFSETS
	.align		4
        /*00a8*/ 	.byte	0x04, 0x1c
        /*00aa*/ 	.short	(.L_673 - .L_672)


	//   ....[0]....
.L_672:
        /*00ac*/ 	.word	0x00000010


	//----- nvinfo : EIATTR_MAX_THREADS
	.align		4
.L_673:
        /*00b0*/ 	.byte	0x04, 0x05
        /*00b2*/ 	.short	(.L_675 - .L_674)
.L_674:
        /*00b4*/ 	.word	0x00000140
        /*00b8*/ 	.word	0x00000001
        /*00bc*/ 	.word	0x00000001


	//----- nvinfo : EIATTR_CBANK_PARAM_SIZE
	.align		4
.L_675:
        /*00c0*/ 	.byte	0x03, 0x19
        /*00c2*/ 	.short	0x0048


	//----- nvinfo : EIATTR_PARAM_CBANK
	.align		4
        /*00c4*/ 	.byte	0x04, 0x0a
        /*00c6*/ 	.short	(.L_677 - .L_676)
	.align		4
.L_676:
        /*00c8*/ 	.word	index@(.nv.constant0._ZN13group_norm_v214gn_cuda_kernelI13__nv_bfloat16Li320ELi3ELi32ELi20ELi4096ELb0ELi64ELi320ELi320ELi4ELb1ELi6ELb0ELb0ENS_16CompileConditionILi1000EEEEEvPT_PKS4_S7_S7_flPfS8_Pj)
        /*00cc*/ 	.short	0x0380
        /*00ce*/ 	.short	0x0048


	//----- nvinfo : EIATTR_SW_WAR
	.align		4
.L_677:
        /*00d0*/ 	.byte	0x04, 0x36
        /*00d2*/ 	.short	(.L_679 - .L_678)
.L_678:
        /*00d4*/ 	.word	0x00000008
.L_679:


//--------------------- .nv.info._ZN13group_norm_v214gn_cuda_kernelI13__nv_bfloat16Li320ELi3ELi16ELi40ELi4096ELb1ELi32ELi320ELi320ELi4ELb1ELi2ELb0ELb0ENS_16CompileConditionILi1000EEEEEvPT_PKS4_S7_S7_flPfS8_Pj --------------------------
	.section	.nv.info._ZN13group_norm_v214gn_cuda_kernelI13__nv_bfloat16Li320ELi3ELi16ELi40ELi4096ELb1ELi32ELi320ELi320ELi4ELb1ELi2ELb0ELb0ENS_16CompileConditionILi1000EEEEEvPT_PKS4_S7_S7_flPfS8_Pj,"",@"SHT_CUDA_INFO"
	.sectionflags	@""
	.align	4


	//----- nvinfo : EIATTR_CUDA_API_VERSION
	.align		4
        /*0000*/ 	.byte	0x04, 0x37
        /*0002*/ 	.short	(.L_681 - .L_680)
.L_680:
        /*0004*/ 	.word	0x00000082


	//----- nvinfo : EIATTR_KPARAM_INFO
	.align		4
.L_681:
        /*0008*/ 	.byte	0x04, 0x17
        /*000a*/ 	.short	(.L_683 - .L_682)
.L_682:
        /*000c*/ 	.word	0x00000000
        /*0010*/ 	.short	0x0008
        /*0012*/ 	.short	0x0040
        /*0014*/ 	.byte	0x00, 0xf5, 0x21, 0x00


	//----- nvinfo : EIATTR_KPARAM_INFO
	.align		4
.L_683:
        /*0018*/ 	.byte	0x04, 0x17
        /*001a*/ 	.short	(.L_685 - .L_684)
.L_684:
        /*001c*/ 	.word	0x00000000
        /*0020*/ 	.short	0x0007
        /*0022*/ 	.short	0x0038
        /*0024*/ 	.byte	0x00, 0xf5, 0x21, 0x00


	//----- nvinfo : EIATTR_KPARAM_INFO
	.align		4
.L_685:
        /*0028*/ 	.byte	0x04, 0x17
        /*002a*/ 	.short	(.L_687 - .L_686)
.L_686:
        /*002c*/ 	.word	0x00000000
        /*0030*/ 	.short	0x0006
        /*0032*/ 	.short	0x0030
        /*0034*/ 	.byte	0x00, 0xf5, 0x21, 0x00


	//----- nvinfo : EIATTR_KPARAM_INFO
	.align		4
.L_687:
        /*0038*/ 	.byte	0x04, 0x17
        /*003a*/ 	.short	(.L_689 - .L_688)
.L_688:
        /*003c*/ 	.word	0x00000000
        /*0040*/ 	.short	0x0005
        /*0042*/ 	.short	0x0028
        /*0044*/ 	.byte	0x00, 0xf0, 0x21, 0x00


	//----- nvinfo : EIATTR_KPARAM_INFO
	.align		4
.L_689:
        /*0048*/ 	.byte	0x04, 0x17
        /*004a*/ 	.short	(.L_691 - .L_690)
.L_690:
        /*004c*/ 	.word	0x00000000
        /*0050*/ 	.short	0x0004
        /*0052*/ 	.short	0x0020
        /*0054*/ 	.byte	0x00, 0xf0, 0x11, 0x00


	//----- nvinfo : EIATTR_KPARAM_INFO
	.align		4
.L_691:
        /*0058*/ 	.byte	0x04, 0x17
        /*005a*/ 	.short	(.L_693 - .L_692)
.L_692:
        /*005c*/ 	.word	0x00000000
        /*0060*/ 	.short	0x0003
        /*0062*/ 	.short	0x0018
        /*0064*/ 	.byte	0x00, 0xf5, 0x21, 0x00


	//----- nvinfo : EIATTR_KPARAM_INFO
	.align		4
.L_693:
        /*0068*/ 	.byte	0x04, 0x17
        /*006a*/ 	.short	(.L_695 - .L_694)
.L_694:
        /*006c*/ 	.word	0x00000000
        /*0070*/ 	.short	0x0002
        /*0072*/ 	.short	0x0010
        /*0074*/ 	.byte	0x00, 0xf5, 0x21, 0x00


	//----- nvinfo : EIATTR_KPARAM_INFO
	.align		4
.L_695:
        /*0078*/ 	.byte	0x04, 0x17
        /*007a*/ 	.short	(.L_697 - .L_696)
.L_696:
        /*007c*/ 	.word	0x00000000
        /*0080*/ 	.short	0x0001
        /*0082*/ 	.short	0x0008
        /*0084*/ 	.byte	0x00, 0xf5, 0x21, 0x00


	//----- nvinfo : EIATTR_KPARAM_INFO
	.align		4
.L_697:
        /*0088*/ 	.byte	0x04, 0x17
        /*008a*/ 	.short	(.L_699 - .L_698)
.L_698:
        /*008c*/ 	.word	0x00000000
        /*0090*/ 	.short	0x0000
        /*0092*/ 	.short	0x0000
        /*0094*/ 	.byte	0x00, 0xf5, 0x21, 0x00


	//----- nvinfo : EIATTR_SPARSE_MMA_MASK
	.align		4
.L_699:
        /*0098*/ 	.byte	0x03, 0x50
        /*009a*/ 	.short	0x0000


	//----- nvinfo : EIATTR_MAXREG_COUNT
	.align		4
        /*009c*/ 	.byte	0x03, 0x1b
        /*009e*/ 	.short	0x0040


	//----- nvinfo : EIATTR_MERCURY_ISA_VERSION
	.align		4
        /*00a0*/ 	.byte	0x03, 0x5f
        /*00a2*/ 	.short	0x0101


	//----- nvinfo : EIATTR_VRC_CTA_INIT_COUNT
	.align		4
        /*00a4*/ 	.byte	0x02, 0x4a
	.zero		1
	.zero		1


	//----- nvinfo : EIATTR_EXIT_INSTR_OFFSETS
	.align		4
        /*00a8*/ 	.byte	0x04, 0x1c
        /*00aa*/ 	.short	(.L_701 - .L_700)


	//   ....[0]....
.L_700:
        /*00ac*/ 	.word	0x00000010


	//----- nvinfo : EIATTR_MAX_THREADS
	.align		4
.L_701:
        /*00b0*/ 	.byte	0x04, 0x05
        /*00b2*/ 	.short	(.L_703 - .L_702)
.L_702:
        /*00b4*/ 	.word	0x00000140
        /*00b8*/ 	.word	0x00000001
        /*00bc*/ 	.word	0x00000001


	//----- nvinfo : EIATTR_CBANK_PARAM_SIZE
	.align		4
.L_703:
        /*00c0*/ 	.byte	0x03, 0x19
        /*00c2*/ 	.short	0x0048


	//----- nvinfo : EIATTR_PARAM_CBANK
	.align		4
        /*00c4*/ 	.byte	0x04, 0x0a
        /*00c6*/ 	.short	(.L_705 - .L_704)
	.align		4
.L_704:
        /*00c8*/ 	.word	index@(.nv.constant0._ZN13group_norm_v214gn_cuda_kernelI13__nv_bfloat16Li320ELi3ELi16ELi40ELi4096ELb1ELi32ELi320ELi320ELi4ELb1ELi2ELb0ELb0ENS_16CompileConditionILi1000EEEEEvPT_PKS4_S7_S7_flPfS8_Pj)
        /*00cc*/ 	.short	0x0380
        /*00ce*/ 	.short	0x0048


	//----- nvinfo : EIATTR_SW_WAR
	.align		4
.L_705:
        /*00d0*/ 	.byte	0x04, 0x36
        /*00d2*/ 	.short	(.L_707 - .L_706)
.L_706:
        /*00d4*/ 	.word	0x00000008
.L_707:


//--------------------- .nv.info._ZN13group_norm_v214gn_cuda_kernelI13__nv_bfloat16Li320ELi1ELi16ELi40ELi4096ELb1ELi64ELi320ELi320ELi4ELb1ELi2ELb0ELb0ENS_16CompileConditionILi1000EEEEEvPT_PKS4_S7_S7_flPfS8_Pj --------------------------
	.section	.nv.info._ZN13group_norm_v214gn_cuda_kernelI13__nv_bfloat16Li320ELi1ELi16ELi40ELi4096ELb1ELi64ELi320ELi320ELi4ELb1ELi2ELb0ELb0ENS_16CompileConditionILi1000EEEEEvPT_PKS4_S7_S7_flPfS8_Pj,"",@"SHT_CUDA_INFO"
	.sectionflags	@""
	.align	4


	//----- nvinfo : EIATTR_CUDA_API_VERSION
	.align		4
        /*0000*/ 	.byte	0x04, 0x37
        /*0002*/ 	.short	(.L_709 - .L_708)
.L_708:
        /*0004*/ 	.word	0x00000082


	//----- nvinfo : EIATTR_KPARAM_INFO
	.align		4
.L_709:
        /*0008*/ 	.byte	0x04, 0x17
        /*000a*/ 	.short	(.L_711 - .L_710)
.L_710:
        /*000c*/ 	.word	0x00000000
        /*0010*/ 	.short	0x0008
        /*0012*/ 	.short	0x0040
        /*0014*/ 	.byte	0x00, 0xf5, 0x21, 0x00


	//----- nvinfo : EIATTR_KPARAM_INFO
	.align		4
.L_711:
        /*0018*/ 	.byte	0x04, 0x17
        /*001a*/ 	.short	(.L_713 - .L_712)
.L_712:
        /*001c*/ 	.word	0x00000000
        /*0020*/ 	.short	0x0007
        /*0022*/ 	.short	0x0038
        /*0024*/ 	.byte	0x00, 0xf5, 0x21, 0x00


	//----- nvinfo : EIATTR_KPARAM_INFO
	.align		4
.L_713:
        /*0028*/ 	.byte	0x04, 0x17
        /*002a*/ 	.short	(.L_715 - .L_714)
.L_714:
        /*002c*/ 	.word	0x00000000
        /*0030*/ 	.short	0x0006
        /*0032*/ 	.short	0x0030
        /*0034*/ 	.byte	0x00, 0xf5, 0x21, 0x00


	//----- nvinfo : EIATTR_KPARAM_INFO
	.align		4
.L_715:
        /*0038*/ 	.byte	0x04, 0x17
        /*003a*/ 	.short	(.L_717 - .L_716)
.L_716:
        /*003c*/ 	.word	0x00000000
        /*0040*/ 	.short	0x0005
        /*0042*/ 	.short	0x0028
        /*0044*/ 	.byte	0x00, 0xf0, 0x21, 0x00


	//----- nvinfo : EIATTR_KPARAM_INFO
	.align		4
.L_717:
        /*0048*/ 	.byte	0x04, 0x17
        /*004a*/ 	.short	(.L_719 - .L_718)
.L_718:
        /*004c*/ 	.word	0x00000000
        /*0050*/ 	.short	0x0004
        /*0052*/ 	.short	0x0020
        /*0054*/ 	.byte	0x00, 0xf0, 0x11, 0x00


	//----- nvinfo : EIATTR_KPARAM_INFO
	.align		4
.L_719:
        /*0058*/ 	.byte	0x04, 0x17
        /*005a*/ 	.short	(.L_721 - .L_720)
.L_720:
        /*005c*/ 	.word	0x00000000
        /*0060*/ 	.short	0x0003
        /*0062*/ 	.short	0x0018
        /*0064*/ 	.byte	0x00, 0xf5, 0x21, 0x00


	//----- nvinfo : EIATTR_KPARAM_INFO
	.align		4
.L_721:
        /*0068*/ 	.byte	0x04, 0x17
        /*006a*/ 	.short	(.L_723 - .L_722)
.L_722:
        /*006c*/ 	.word	0x00000000
        /*0070*/ 	.short	0x0002
        /*0072*/ 	.short	0x0010
        /*0074*/ 	.byte	0x00, 0xf5, 0x21, 0x00


	//----- nvinfo : EIATTR_KPARAM_INFO
	.align		4
.L_723:
        /*0078*/ 	.byte	0x04, 0x17
        /*007a*/ 	.short	(.L_725 - .L_724)
.L_724:
        /*007c*/ 	.word	0x00000000
        /*0080*/ 	.short	0x0001
        /*0082*/ 	.short	0x0008
        /*0084*/ 	.byte	0x00, 0xf5, 0x21, 0x00


	//----- nvinfo : EIATTR_KPARAM_INFO
	.align		4
.L_725:
        /*0088*/ 	.byte	0x04, 0x17
        /*008a*/ 	.short	(.L_727 - .L_726)
.L_726:
        /*008c*/ 	.word	0x00000000
        /*0090*/ 	.short	0x0000
        /*0092*/ 	.short	0x0000
        /*0094*/ 	.byte	0x00, 0xf5, 0x21, 0x00


	//----- nvinfo : EIATTR_SPARSE_MMA_MASK
	.align		4
.L_727:
        /*0098*/ 	.byte	0x03, 0x50
        /*009a*/ 	.short	0x0000


	//----- nvinfo : EIATTR_MAXREG_COUNT
	.align		4
        /*009c*/ 	.byte	0x03, 0x1b
        /*009e*/ 	.short	0x00a8


	//----- nvinfo : EIATTR_MERCURY_ISA_VERSION
	.align		4
        /*00a0*/ 	.byte	0x03, 0x5f
        /*00a2*/ 	.short	0x0101


	//----- nvinfo : EIATTR_VRC_CTA_INIT_COUNT
	.align		4
        /*00a4*/ 	.byte	0x02, 0x4a
	.zero		1
	.zero		1


	//----- nvinfo : EIATTR_EXIT_INSTR_OFFSETS
	.align		4
        /*00a8*/ 	.byte	0x04, 0x1c
        /*00aa*/ 	.short	(.L_729 - .L_728)


	//   ....[0]....
.L_728:
        /*00ac*/ 	.word	0x00000010


	//----- nvinfo : EIATTR_MAX_THREADS
	.align		4
.L_729:
        /*00b0*/ 	.byte	0x04, 0x05
        /*00b2*/ 	.short	(.L_731 - .L_730)
.L_730:
        /*00b4*/ 	.word	0x00000140
        /*00b8*/ 	.word	0x00000001
        /*00bc*/ 	.word	0x00000001


	//----- nvinfo : EIATTR_CBANK_PARAM_SIZE
	.align		4
.L_731:
        /*00c0*/ 	.byte	0x03, 0x19
        /*00c2*/ 	.short	0x0048


	//----- nvinfo : EIATTR_PARAM_CBANK
	.align		4
        /*00c4*/ 	.byte	0x04, 0x0a
        /*00c6*/ 	.short	(.L_733 - .L_732)
	.align		4
.L_732:
        /*00c8*/ 	.word	index@(.nv.constant0._ZN13group_norm_v214gn_cuda_kernelI13__nv_bfloat16Li320ELi1ELi16ELi40ELi4096ELb1ELi64ELi320ELi320ELi4ELb1ELi2ELb0ELb0ENS_16CompileConditionILi1000EEEEEvPT_PKS4_S7_S7_flPfS8_Pj)
        /*00cc*/ 	.short	0x0380
        /*00ce*/ 	.short	0x0048


	//----- nvinfo : EIATTR_SW_WAR
	.align		4
.L_733:
        /*00d0*/ 	.byte	0x04, 0x36
        /*00d2*/ 	.short	(.L_735 - .L_734)
.L_734:
        /*00d4*/ 	.word	0x00000008
.L_735:


//--------------------- .nv.info._ZN13group_norm_v214gn_cuda_kernelI13__nv_bfloat16Li320ELi1ELi16ELi40ELi4096ELb1ELi128ELi320ELi320ELi4ELb1ELi4ELb0ELb0ENS_16CompileConditionILi1000EEEEEvPT_PKS4_S7_S7_flPfS8_Pj --------------------------
	.section	.nv.info._ZN13group_norm_v214gn_cuda_kernelI13__nv_bfloat16Li320ELi1ELi16ELi40ELi4096ELb1ELi128ELi320ELi320ELi4ELb1ELi4ELb0ELb0ENS_16CompileConditionILi1000EEEEEvPT_PKS4_S7_S7_flPfS8_Pj,"",@"SHT_CUDA_INFO"
	.sectionflags	@""
	.align	4


	//----- nvinfo : EIATTR_CUDA_API_VERSION
	.align		4
        /*0000*/ 	.byte	0x04, 0x37
        /*0002*/ 	.short	(.L_737 - .L_736)
.L_736:
        /*0004*/ 	.word	0x00000082


	//----- nvinfo : EIATTR_KPARAM_INFO
	.align		4
.L_737:
        /*0008*/ 	.byte	0x04, 0x17
        /*000a*/ 	.short	(.L_739 - .L_738)
.L_738:
        /*000c*/ 	.word	0x00000000
        /*0010*/ 	.short	0x0008
        /*0012*/ 	.short	0x0040
        /*0014*/ 	.byte	0x00, 0xf5, 0x21, 0x00


	//----- nvinfo : EIATTR_KPARAM_INFO
	.align		4
.L_739:
        /*0018*/ 	.byte	0x04, 0x17
        /*001a*/ 	.short	(.L_741 - .L_740)
.L_740:
        /*001c*/ 	.word	0x00000000
        /*0020*/ 	.short	0x0007
        /*0022*/ 	.short	0x0038
        /*0024*/ 	.byte	0x00, 0xf5, 0x21, 0x00


	//----- nvinfo : EIATTR_KPARAM_INFO
	.align		4
.L_741:
        /*0028*/ 	.byte	0x04, 0x17
        /*002a*/ 	.short	(.L_743 - .L_742)
.L_742:
        /*002c*/ 	.word	0x00000000
        /*0030*/ 	.short	0x0006
        /*0032*/ 	.short	0x0030
        /*0034*/ 	.byte	0x00, 0xf5, 0x21, 0x00


	//----- nvinfo : EIATTR_KPARAM_INFO
	.align		4
.L_743:
        /*0038*/ 	.byte	0x04, 0x17
        /*003a*/ 	.short	(.L_745 - .L_744)
.L_744:
        /*003c*/ 	.word	0x00000000
        /*0040*/ 	.short	0x0005
        /*0042*/ 	.short	0x0028
        /*0044*/ 	.byte	0x00, 0xf0, 0x21, 0x00


	//----- nvinfo : EIATTR_KPARAM_INFO
	.align		4
.L_745:
        /*0048*/ 	.byte	0x04, 0x17
        /*004a*/ 	.short	(.L_747 - .L_746)
.L_746:
        /*004c*/ 	.word	0x00000000
        /*0050*/ 	.short	0x0004
        /*0052*/ 	.short	0x0020
        /*0054*/ 	.byte	0x00, 0xf0, 0x11, 0x00


	//----- nvinfo : EIATTR_KPARAM_INFO
	.align		4
.L_747:
        /*0058*/ 	.byte	0x04, 0x17
        /*005a*/ 	.short	(.L_749 - .L_748)
.L_748:
        /*005c*/ 	.word	0x00000000
        /*0060*/ 	.short	0x0003
        /*0062*/ 	.short	0x0018
        /*0064*/ 	.byte	0x00, 0xf5, 0x21, 0x00


	//----- nvinfo : EIATTR_KPARAM_INFO
	.align		4
.L_749:
        /*0068*/ 	.byte	0x04, 0x17
        /*006a*/ 	.short	(.L_751 - .L_750)
.L_750:
        /*006c*/ 	.word	0x00000000
        /*0070*/ 	.short	0x0002
        /*0072*/ 	.short	0x0010
        /*0074*/ 	.byte	0x00, 0xf5, 0x21, 0x00


	//----- nvinfo : EIATTR_KPARAM_INFO
	.align		4
.L_751:
        /*0078*/ 	.byte	0x04, 0x17
        /*007a*/ 	.short	(.L_753 - .L_752)
.L_752:
        /*007c*/ 	.word	0x00000000
        /*0080*/ 	.short	0x0001
        /*0082*/ 	.short	0x0008
        /*0084*/ 	.byte	0x00, 0xf5, 0x21, 0x00


	//----- nvinfo : EIATTR_KPARAM_INFO
	.align		4
.L_753:
        /*0088*/ 	.byte	0x04, 0x17
        /*008a*/ 	.short	(.L_755 - .L_754)
.L_754:
        /*008c*/ 	.word	0x00000000
        /*0090*/ 	.short	0x0000
        /*0092*/ 	.short	0x0000
        /*0094*/ 	.byte	0x00, 0xf5, 0x21, 0x00


	//----- nvinfo : EIATTR_SPARSE_MMA_MASK
	.align		4
.L_755:
        /*0098*/ 	.byte	0x03, 0x50
        /*009a*/ 	.short	0x0000


	//----- nvinfo : EIATTR_MAXREG_COUNT
	.align		4
        /*009c*/ 	.byte	0x03, 0x1b
        /*009e*/ 	.short	0x00a8


	//----- nvinfo : EIATTR_MERCURY_ISA_VERSION
	.align		4
        /*00a0*/ 	.byte	0x03, 0x5f
        /*00a2*/ 	.short	0x0101


	//----- nvinfo : EIATTR_VRC_CTA_INIT_COUNT
	.align		4
        /*00a4*/ 	.byte	0x02, 0x4a
	.zero		1
	.zero		1


	//----- nvinfo : EIATTR_EXIT_INSTR_OFFSETS
	.align		4
        /*00a8*/ 	.byte	0x04, 0x1c
        /*00aa*/ 	.short	(.L_757 - .L_756)


	//   ....[0]....
.L_756:
        /*00ac*/ 	.word	0x00000010


	//----- nvinfo : EIATTR_MAX_THREADS
	.align		4
.L_757:
        /*00b0*/ 	.byte	0x04, 0x05
        /*00b2*/ 	.short	(.L_759 - .L_758)
.L_758:
        /*00b4*/ 	.word	0x00000140
        /*00b8*/ 	.word	0x00000001
        /*00bc*/ 	.word	0x00000001


	//----- nvinfo : EIATTR_CBANK_PARAM_SIZE
	.align		4
.L_759:
        /*00c0*/ 	.byte	0x03, 0x19
        /*00c2*/ 	.short	0x0048


	//----- nvinfo : EIATTR_PARAM_CBANK
	.align		4
        /*00c4*/ 	.byte	0x04, 0x0a
        /*00c6*/ 	.short	(.L_761 - .L_760)
	.align		4
.L_760:
        /*00c8*/ 	.word	index@(.nv.constant0._ZN13group_norm_v214gn_cuda_kernelI13__nv_bfloat16Li320ELi1ELi16ELi40ELi4096ELb1ELi128ELi320ELi320ELi4ELb1ELi4ELb0ELb0ENS_16CompileConditionILi1000EEEEEvPT_PKS4_S7_S7_flPfS8_Pj)
        /*00cc*/ 	.short	0x0380
        /*00ce*/ 	.short	0x0048


	//----- nvinfo : EIATTR_SW_WAR
	.align		4
.L_761:
        /*00d0*/ 	.byte	0x04, 0x36
        /*00d2*/ 	.short	(.L_763 - .L_762)
.L_762:
        /*00d4*/ 	.word	0x00000008
.L_763:


//--------------------- .nv.info._ZN13group_norm_v214gn_cuda_kernelI13__nv_bfloat16Li320ELi2ELi16ELi40ELi4096ELb1ELi64ELi320ELi320ELi4ELb1ELi4ELb0ELb0ENS_16CompileConditionILi1000EEEEEvPT_PKS4_S7_S7_flPfS8_Pj --------------------------
	.section	.nv.info._ZN13group_norm_v214gn_cuda_kernelI13__nv_bfloat16Li320ELi2ELi16ELi40ELi4096ELb1ELi64ELi320ELi320ELi4ELb1ELi4ELb0ELb0ENS_16CompileConditionILi1000EEEEEvPT_PKS4_S7_S7_flPfS8_Pj,"",@"SHT_CUDA_INFO"
	.sectionflags	@""
	.align	4


	//----- nvinfo : EIATTR_CUDA_API_VERSION
	.align		4
        /*0000*/ 	.byte	0x04, 0x37
        /*0002*/ 	.short	(.L_765 - .L_764)
.L_764:
        /*0004*/ 	.word	0x00000082


	//----- nvinfo : EIATTR_KPARAM_INFO
	.align		4
.L_765:
        /*0008*/ 	.byte	0x04, 0x17
        /*000a*/ 	.short	(.L_767 - .L_766)
.L_766:
        /*000c*/ 	.word	0x00000000
        /*0010*/ 	.short	0x0008
        /*0012*/ 	.short	0x0040
        /*0014*/ 	.byte	0x00, 0xf5, 0x21, 0x00


	//----- nvinfo : EIATTR_KPARAM_INFO
	.align		4
.L_767:
        /*0018*/ 	.byte	0x04, 0x17
        /*001a*/ 	.short	(.L_769 - .L_768)
.L_768:
        /*001c*/ 	.word	0x00000000
        /*0020*/ 	.short	0x0007
        /*0022*/ 	.short	0x0038
        /*0024*/ 	.byte	0x00, 0xf5, 0x21, 0x00


	//----- nvinfo : EIATTR_KPARAM_INFO
	.align		4
.L_769:
        /*0028*/ 	.byte	0x04, 0x17
        /*002a*/ 	.short	(.L_771 - .L_770)
.L_770:
        /*002c*/ 	.word	0x00000000
        /*0030*/ 	.short	0x0006
        /*0032*/ 	.short	0x0030
        /*0034*/ 	.byte	0x00, 0xf5, 0x21, 0x00


	//----- nvinfo : EIATTR_KPARAM_INFO
	.align		4
.L_771:
        /*0038*/ 	.byte	0x04, 0x17
        /*003a*/ 	.short	(.L_773 - .L_772)
.L_772:
        /*003c*/ 	.word	0x00000000
        /*0040*/ 	.short	0x0005
        /*0042*/ 	.short	0x0028
        /*0044*/ 	.byte	0x00, 0xf0, 0x21, 0x00


	//----- nvinfo : EIATTR_KPARAM_INFO
	.align		4
.L_773:
        /*0048*/ 	.byte	0x04, 0x17
        /*004a*/ 	.short	(.L_775 - .L_774)
.L_774:
        /*004c*/ 	.word	0x00000000
        /*0050*/ 	.short	0x0004
        /*0052*/ 	.short	0x0020
        /*0054*/ 	.byte	0x00, 0xf0, 0x11, 0x00


	//----- nvinfo : EIATTR_KPARAM_INFO
	.align		4
.L_775:
        /*0058*/ 	.byte	0x04, 0x17
        /*005a*/ 	.short	(.L_777 - .L_776)
.L_776:
        /*005c*/ 	.word	0x00000000
        /*0060*/ 	.short	0x0003
        /*0062*/ 	.short	0x0018
        /*0064*/ 	.byte	0x00, 0xf5, 0x21, 0x00


	//----- nvinfo : EIATTR_KPARAM_INFO
	.align		4
.L_777:
        /*0068*/ 	.byte	0x04, 0x17
        /*006a*/ 	.short	(.L_779 - .L_778)
.L_778:
        /*006c*/ 	.word	0x00000000
        /*0070*/ 	.short	0x0002
        /*0072*/ 	.short	0x0010
        /*0074*/ 	.byte	0x00, 0xf5, 0x21, 0x00


	//----- nvinfo : EIATTR_KPARAM_INFO
	.align		4
.L_779:
        /*0078*/ 	.byte	0x04, 0x17
        /*007a*/ 	.short	(.L_781 - .L_780)
.L_780:
        /*007c*/ 	.word	0x00000000
        /*0080*/ 	.short	0x0001
        /*0082*/ 	.short	0x0008
        /*0084*/ 	.byte	0x00, 0xf5, 0x21, 0x00


	//----- nvinfo : EIATTR_KPARAM_INFO
	.align		4
.L_781:
        /*0088*/ 	.byte	0x04, 0x17
        /*008a*/ 	.short	(.L_783 - .L_782)
.L_782:
        /*008c*/ 	.word	0x00000000
        /*0090*/ 	.short	0x0000
        /*0092*/ 	.short	0x0000
        /*0094*/ 	.byte	0x00, 0xf5, 0x21, 0x00


	//----- nvinfo : EIATTR_SPARSE_MMA_MASK
	.align		4
.L_783:
        /*0098*/ 	.byte	0x03, 0x50
        /*009a*/ 	.short	0x0000


	//----- nvinfo : EIATTR_MAXREG_COUNT
	.align		4
        /*009c*/ 	.byte	0x03, 0x1b
        /*009e*/ 	.short	0x0060


	//----- nvinfo : EIATTR_MERCURY_ISA_VERSION
	.align		4
        /*00a0*/ 	.byte	0x03, 0x5f
        /*00a2*/ 	.short	0x0101


	//----- nvinfo : EIATTR_VRC_CTA_INIT_COUNT
	.align		4
        /*00a4*/ 	.byte	0x02, 0x4a
	.zero		1
	.zero		1


	//----- nvinfo : EIATTR_EXIT_INSTR_OFFSETS
	.align		4
        /*00a8*/ 	.byte	0x04, 0x1c
        /*00aa*/ 	.short	(.L_785 - .L_784)


	//   ....[0]....
.L_784:
        /*00ac*/ 	.word	0x00000010


	//----- nvinfo : EIATTR_MAX_THREADS
	.align		4
.L_785:
        /*00b0*/ 	.byte	0x04, 0x05
        /*00b2*/ 	.short	(.L_787 - .L_786)
.L_786:
        /*00b4*/ 	.word	0x00000140
        /*00b8*/ 	.word	0x00000001
        /*00bc*/ 	.word	0x00000001


	//----- nvinfo : EIATTR_CBANK_PARAM_SIZE
	.align		4
.L_787:
        /*00c0*/ 	.byte	0x03, 0x19
        /*00c2*/ 	.short	0x0048


	//----- nvinfo : EIATTR_PARAM_CBANK
	.align		4
        /*00c4*/ 	.byte	0x04, 0x0a
        /*00c6*/ 	.short	(.L_789 - .L_788)
	.align		4
.L_788:
        /*00c8*/ 	.word	index@(.nv.constant0._ZN13group_norm_v214gn_cuda_kernelI13__nv_bfloat16Li320ELi2ELi16ELi40ELi4096ELb1ELi64ELi320ELi320ELi4ELb1ELi4ELb0ELb0ENS_16CompileConditionILi1000EEEEEvPT_PKS4_S7_S7_flPfS8_Pj)
        /*00cc*/ 	.short	0x0380
        /*00ce*/ 	.short	0x0048


	//----- nvinfo : EIATTR_SW_WAR
	.align		4
.L_789:
        /*00d0*/ 	.byte	0x04, 0x36
        /*00d2*/ 	.short	(.L_791 - .L_790)
.L_790:
        /*00d4*/ 	.word	0x00000008
.L_791:


//--------------------- .nv.info._ZN13group_norm_v214gn_cuda_kernelI13__nv_bfloat16Li320ELi3ELi16ELi40ELi4096ELb1ELi64ELi320ELi320ELi4ELb1ELi5ELb0ELb0ENS_16CompileConditionILi1000EEEEEvPT_PKS4_S7_S7_flPfS8_Pj --------------------------
	.section	.nv.info._ZN13group_norm_v214gn_cuda_kernelI13__nv_bfloat16Li320ELi3ELi16ELi40ELi4096ELb1ELi64ELi320ELi320ELi4ELb1ELi5ELb0ELb0ENS_16CompileConditionILi1000EEEEEvPT_PKS4_S7_S7_flPfS8_Pj,"",@"SHT_CUDA_INFO"
	.sectionflags	@""
	.align	4


	//----- nvinfo : EIATTR_CUDA_API_VERSION
	.align		4
        /*0000*/ 	.byte	0x04, 0x37
        /*0002*/ 	.short	(.L_793 - .L_792)
.L_792:
        /*0004*/ 	.word	0x00000082


	//----- nvinfo : EIATTR_KPARAM_INFO
	.align		4
.L_793:
        /*0008*/ 	.byte	0x04, 0x17
        /*000a*/ 	.short	(.L_795 - .L_794)
.L_794:
        /*000c*/ 	.word	0x00000000
        /*0010*/ 	.short	0x0008
        /*0012*/ 	.short	0x0040
        /*0014*/ 	.byte	0x00, 0xf5, 0x21, 0x00


	//----- nvinfo : EIATTR_KPARAM_INFO
	.align		4
.L_795:
        /*0018*/ 	.byte	0x04, 0x17
        /*001a*/ 	.short	(.L_797 - .L_796)
.L_796:
        /*001c*/ 	.word	0x00000000
        /*0020*/ 	.short	0x0007
        /*0022*/ 	.short	0x0038
        /*0024*/ 	.byte	0x00, 0xf5, 0x21, 0x00


	//----- nvinfo : EIATTR_KPARAM_INFO
	.align		4
.L_797:
        /*0028*/ 	.byte	0x04, 0x17
        /*002a*/ 	.short	(.L_799 - .L_798)
.L_798:
        /*002c*/ 	.word	0x00000000
        /*0030*/ 	.short	0x0006
        /*0032*/ 	.short	0x0030
        /*0034*/ 	.byte	0x00, 0xf5, 0x21, 0x00


	//----- nvinfo : EIATTR_KPARAM_INFO
	.align		4
.L_799:
        /*0038*/ 	.byte	0x04, 0x17
        /*003a*/ 	.short	(.L_801 - .L_800)
.L_800:
        /*003c*/ 	.word	0x00000000
        /*0040*/ 	.short	0x0005
        /*0042*/ 	.short	0x0028
        /*0044*/ 	.byte	0x00, 0xf0, 0x21, 0x00


	//----- nvinfo : EIATTR_KPARAM_INFO
	.align		4
.L_801:
        /*0048*/ 	.byte	0x04, 0x17
        /*004a*/ 	.short	(.L_803 - .L_802)
.L_802:
        /*004c*/ 	.word	0x00000000
        /*0050*/ 	.short	0x0004
        /*0052*/ 	.short	0x0020
        /*0054*/ 	.byte	0x00, 0xf0, 0x11, 0x00


	//----- nvinfo : EIATTR_KPARAM_INFO
	.align		4
.L_803:
        /*0058*/ 	.byte	0x04, 0x17
        /*005a*/ 	.short	(.L_805 - .L_804)
.L_804:
        /*005c*/ 	.word	0x00000000
        /*0060*/ 	.short	0x0003
        /*0062*/ 	.short	0x0018
        /*0064*/ 	.byte	0x00, 0xf5, 0x21, 0x00


	//----- nvinfo : EIATTR_KPARAM_INFO
	.align		4
.L_805:
        /*0068*/ 	.byte	0x04, 0x17
        /*006a*/ 	.short	(.L_807 - .L_806)
.L_806:
        /*006c*/ 	.word	0x00000000
        /*0070*/ 	.short	0x0002
        /*0072*/ 	.short	0x0010
        /*0074*/ 	.byte	0x00, 0xf5, 0x21, 0x00


	//----- nvinfo : EIATTR_KPARAM_INFO
	.align		4
.L_807:
        /*0078*/ 	.byte	0x04, 0x17
        /*007a*/ 	.short	(.L_809 - .L_808)
.L_808:
        /*007c*/ 	.word	0x00000000
        /*0080*/ 	.short	0x0001
        /*0082*/ 	.short	0x0008
        /*0084*/ 	.byte	0x00, 0xf5, 0x21, 0x00


	//----- nvinfo : EIATTR_KPARAM_INFO
	.align		4
.L_809:
        /*0088*/ 	.byte	0x04, 0x17
        /*008a*/ 	.short	(.L_811 - .L_810)
.L_810:
        /*008c*/ 	.word	0x00000000
        /*0090*/ 	.short	0x0000
        /*0092*/ 	.short	0x0000
        /*0094*/ 	.byte	0x00, 0xf5, 0x21, 0x00


	//----- nvinfo : EIATTR_SPARSE_MMA_MASK
	.align		4
.L_811:
        /*0098*/ 	.byte	0x03, 0x50
        /*009a*/ 	.short	0x0000


	//----- nvinfo : EIATTR_MAXREG_COUNT
	.align		4
        /*009c*/ 	.byte	0x03, 0x1b
        /*009e*/ 	.short	0x0040


	//----- nvinfo : EIATTR_MERCURY_ISA_VERSION
	.align		4
        /*00a0*/ 	.byte	0x03, 0x5f
        /*00a2*/ 	.short	0x0101


	//----- nvinfo : EIATTR_VRC_CTA_INIT_COUNT
	.align		4
        /*00a4*/ 	.byte	0x02, 0x4a
	.zero		1
	.zero		1


	//----- nvinfo : EIATTR_EXIT_INSTR_OFFSETS
	.align		4
        /*00a8*/ 	.byte	0x04, 0x1c
        /*00aa*/ 	.short	(.L_813 - .L_812)


	//   ....[0]....
.L_812:
        /*00ac*/ 	.word	0x00000010


	//----- nvinfo : EIATTR_MAX_THREADS
	.align		4
.L_813:
        /*00b0*/ 	.byte	0x04, 0x05
        /*00b2*/ 	.short	(.L_815 - .L_814)
.L_814:
        /*00b4*/ 	.word	0x00000140
        /*00b8*/ 	.word	0x00000001
        /*00bc*/ 	.word	0x00000001


	//----- nvinfo : EIATTR_CBANK_PARAM_SIZE
	.align		4
.L_815:
        /*00c0*/ 	.byte	0x03, 0x19
        /*00c2*/ 	.short	0x0048


	//----- nvinfo : EIATTR_PARAM_CBANK
	.align		4
        /*00c4*/ 	.byte	0x04, 0x0a
        /*00c6*/ 	.short	(.L_817 - .L_816)
	.align		4
.L_816:
        /*00c8*/ 	.word	index@(.nv.constant0._ZN13group_norm_v214gn_cuda_kernelI13__nv_bfloat16Li320ELi3ELi16ELi40ELi4096ELb1ELi64ELi320ELi320ELi4ELb1ELi5ELb0ELb0ENS_16CompileConditionILi1000EEEEEvPT_PKS4_S7_S7_flPfS8_Pj)
        /*00cc*/ 	.short	0x0380
        /*00ce*/ 	.short	0x0048


	//----- nvinfo : EIATTR_SW_WAR
	.align		4
.L_817:
        /*00d0*/ 	.byte	0x04, 0x36
        /*00d2*/ 	.short	(.L_819 - .L_818)
.L_818:
        /*00d4*/ 	.word	0x00000008
.L_819:


//--------------------- .nv.info._ZN13group_norm_v214gn_cuda_kernelI13__nv_bfloat16Li320ELi3ELi16ELi40ELi4096ELb1ELi64ELi320ELi320ELi4ELb1ELi6ELb0ELb0ENS_16CompileConditionILi1000EEEEEvPT_PKS4_S7_S7_flPfS8_Pj --------------------------
	.section	.nv.info._ZN13group_norm_v214gn_cuda_kernelI13__nv_bfloat16Li320ELi3ELi16ELi40ELi4096ELb1ELi64ELi320ELi320ELi4ELb1ELi6ELb0ELb0ENS_16CompileConditionILi1000EEEEEvPT_PKS4_S7_S7_flPfS8_Pj,"",@"SHT_CUDA_INFO"
	.sectionflags	@""
	.align	4


	//----- nvinfo : EIATTR_CUDA_API_VERSION
	.align		4
        /*0000*/ 	.byte	0x04, 0x37
        /*0002*/ 	.short	(.L_821 - .L_820)
.L_820:
        /*0004*/ 	.word	0x00000082


	//----- nvinfo : EIATTR_KPARAM_INFO
	.align		4
.L_821:
        /*0008*/ 	.byte	0x04, 0x17
        /*000a*/ 	.short	(.L_823 - .L_822)
.L_822:
        /*000c*/ 	.word	0x00000000
        /*0010*/ 	.short	0x0008
        /*0012*/ 	.short	0x0040
        /*0014*/ 	.byte	0x00, 0xf5, 0x21, 0x00


	//----- nvinfo : EIATTR_KPARAM_INFO
	.align		4
.L_823:
        /*0018*/ 	.byte	0x04, 0x17
        /*001a*/ 	.short	(.L_825 - .L_824)
.L_824:
        /*001c*/ 	.word	0x00000000
        /*0020*/ 	.short	0x0007
        /*0022*/ 	.short	0x0038
        /*0024*/ 	.byte	0x00, 0xf5, 0x21, 0x00


	//----- nvinfo : EIATTR_KPARAM_INFO
	.align		4
.L_825:
        /*0028*/ 	.byte	0x04, 0x17
        /*002a*/ 	.short	(.L_827 - .L_826)
.L_826:
        /*002c*/ 	.word	0x00000000
        /*0030*/ 	.short	0x0006
        /*0032*/ 	.short	0x0030
        /*0034*/ 	.byte	0x00, 0xf5, 0x21, 0x00


	//----- nvinfo : EIATTR_KPARAM_INFO
	.align		4
.L_827:
        /*0038*/ 	.byte	0x04, 0x17
        /*003a*/ 	.short	(.L_829 - .L_828)
.L_828:
        /*003c*/ 	.word	0x00000000
        /*0040*/ 	.short	0x0005
        /*0042*/ 	.short	0x0028
        /*0044*/ 	.byte	0x00, 0xf0, 0x21, 0x00


	//----- nvinfo : EIATTR_KPARAM_INFO
	.align		4
.L_829:
        /*0048*/ 	.byte	0x04, 0x17
        /*004a*/ 	.short	(.L_831 - .L_830)
.L_830:
        /*004c*/ 	.word	0x00000000
        /*0050*/ 	.short	0x0004
        /*0052*/ 	.short	0x0020
        /*0054*/ 	.byte	0x00, 0xf0, 0x11, 0x00


	//----- nvinfo : EIATTR_KPARAM_INFO
	.align		4
.L_831:
        /*0058*/ 	.byte	0x04, 0x17
        /*005a*/ 	.short	(.L_833 - .L_832)
.L_832:
        /*005c*/ 	.word	0x00000000
        /*0060*/ 	.short	0x0003
        /*0062*/ 	.short	0x0018
        /*0064*/ 	.byte	0x00, 0xf5, 0x21, 0x00


	//----- nvinfo : EIATTR_KPARAM_INFO
	.align		4
.L_833:
        /*0068*/ 	.byte	0x04, 0x17
        /*006a*/ 	.short	(.L_835 - .L_834)
.L_834:
        /*006c*/ 	.word	0x00000000
        /*0070*/ 	.short	0x0002
        /*0072*/ 	.short	0x0010
        /*0074*/ 	.byte	0x00, 0xf5, 0x21, 0x00


	//----- nvinfo : EIATTR_KPARAM_INFO
	.align		4
.L_835:
        /*0078*/ 	.byte	0x04, 0x17
        /*007a*/ 	.short	(.L_837 - .L_836)
.L_836:
        /*007c*/ 	.word	0x00000000
        /*0080*/ 	.short	0x0001
        /*0082*/ 	.short	0x0008
        /*0084*/ 	.byte	0x00, 0xf5, 0x21, 0x00


	//----- nvinfo : EIATTR_KPARAM_INFO
	.align		4
.L_837:
        /*0088*/ 	.byte	0x04, 0x17
        /*008a*/ 	.short	(.L_839 - .L_838)
.L_838:
        /*008c*/ 	.word	0x00000000
        /*0090*/ 	.short	0x0000
        /*0092*/ 	.short	0x0000
        /*0094*/ 	.byte	0x00, 0xf5, 0x21, 0x00


	//----- nvinfo : EIATTR_SPARSE_MMA_MASK
	.align		4
.L_839:
        /*0098*/ 	.byte	0x03, 0x50
        /*009a*/ 	.short	0x0000


	//----- nvinfo : EIATTR_MAXREG_COUNT
	.align		4
        /*009c*/ 	.byte	0x03, 0x1b
        /*009e*/ 	.short	0x0040


	//----- nvinfo : EIATTR_MERCURY_ISA_VERSION
	.align		4
        /*00a0*/ 	.byte	0x03, 0x5f
        /*00a2*/ 	.short	0x0101


	//----- nvinfo : EIATTR_VRC_CTA_INIT_COUNT
	.align		4
        /*00a4*/ 	.byte	0x02, 0x4a
	.zero		1
	.zero		1


	//----- nvinfo : EIATTR_EXIT_INSTR_OFFSETS
	.align		4
        /*00a8*/ 	.byte	0x04, 0x1c
        /*00aa*/ 	.short	(.L_841 - .L_840)


	//   ....[0]....
.L_840:
        /*00ac*/ 	.word	0x00000010


	//----- nvinfo : EIATTR_MAX_THREADS
	.align		4
.L_841:
        /*00b0*/ 	.byte	0x04, 0x05
        /*00b2*/ 	.short	(.L_843 - .L_842)
.L_842:
        /*00b4*/ 	.word	0x00000140
        /*00b8*/ 	.word	0x00000001
        /*00bc*/ 	.word	0x00000001


	//----- nvinfo : EIATTR_CBANK_PARAM_SIZE
	.align		4
.L_843:
        /*00c0*/ 	.byte	0x03, 0x19
        /*00c2*/ 	.short	0x0048


	//----- nvinfo : EIATTR_PARAM_CBANK
	.align		4
        /*00c4*/ 	.byte	0x04, 0x0a
        /*00c6*/ 	.short	(.L_845 - .L_844)
	.align		4
.L_844:
        /*00c8*/ 	.word	index@(.nv.constant0._ZN13group_norm_v214gn_cuda_kernelI13__nv_bfloat16Li320ELi3ELi16ELi40ELi4096ELb1ELi64ELi320ELi320ELi4ELb1ELi6ELb0ELb0ENS_16CompileConditionILi1000EEEEEvPT_PKS4_S7_S7_flPfS8_Pj)
        /*00cc*/ 	.short	0x0380
        /*00ce*/ 	.short	0x0048


	//----- nvinfo : EIATTR_SW_WAR
	.align		4
.L_845:
        /*00d0*/ 	.byte	0x04, 0x36
        /*00d2*/ 	.short	(.L_847 - .L_846)
.L_846:
        /*00d4*/ 	.word	0x00000008
.L_847:


//--------------------- .nv.info._ZN13group_norm_v218gn_bwd_cuda_kernelI6__halfLi320ELi1ELi32ELi20ELi4096ELb0ELb1ELi64ELi320ELi320ELi4ELb1ELi2ELb0ELb0ELNS_15WgradSyncMethodE3ENS_16CompileConditionILi1000EEEEEvPT_S6_S6_PKS5_S8_S8_S8_PKfflPfPj --------------------------
	.section	.nv.info._ZN13group_norm_v218gn_bwd_cuda_kernelI6__halfLi320ELi1ELi32ELi20ELi4096ELb0ELb1ELi64ELi320ELi320ELi4ELb1ELi2ELb0ELb0ELNS_15WgradSyncMethodE3ENS_16CompileConditionILi1000EEEEEvPT_S6_S6_PKS5_S8_S8_S8_PKfflPfPj,"",@"SHT_CUDA_INFO"
	.sectionflags	@""
	.align	4


	//----- nvinfo : EIATTR_CUDA_API_VERSION
	.align		4
        /*0000*/ 	.byte	0x04, 0x37
        /*0002*/ 	.short	(.L_849 - .L_848)
.L_848:
        /*0004*/ 	.word	0x00000082


	//----- nvinfo : EIATTR_KPARAM_INFO
	.align		4
.L_849:
        /*0008*/ 	.byte	0x04, 0x17
        /*000a*/ 	.short	(.L_851 - .L_850)
.L_850:
        /*000c*/ 	.word	0x00000000
        /*0010*/ 	.short	0x000b
        /*0012*/ 	.short	0x0058
        /*0014*/ 	.byte	0x00, 0xf5, 0x21, 0x00


	//----- nvinfo : EIATTR_KPARAM_INFO
	.align		4
.L_851:
        /*0018*/ 	.byte	0x04, 0x17
        /*001a*/ 	.short	(.L_853 - .L_852)
.L_852:
        /*001c*/ 	.word	0x00000000
        /*0020*/ 	.short	0x000a
        /*0022*/ 	.short	0x0050
        /*0024*/ 	.byte	0x00, 0xf5, 0x21, 0x00


	//----- nvinfo : EIATTR_KPARAM_INFO
	.align		4
.L_853:
        /*0028*/ 	.byte	0x04, 0x17
        /*002a*/ 	.short	(.L_855 - .L_854)
.L_854:
        /*002c*/ 	.word	0x00000000
        /*0030*/ 	.short	0x0009
        /*0032*/ 	.short	0x0048
        /*0034*/ 	.byte	0x00, 0xf0, 0x21, 0x00


	//----- nvinfo : EIATTR_KPARAM_INFO
	.align		4
.L_855:
        /*0038*/ 	.byte	0x04, 0x17
        /*003a*/ 	.short	(.L_857 - .L_856)
.L_856:
        /*003c*/ 	.word	0x00000000
        /*0040*/ 	.short	0x0008
        /*0042*/ 	.short	0x0040
        /*0044*/ 	.byte	0x00, 0xf0, 0x11, 0x00


	//----- nvinfo : EIATTR_KPARAM_INFO
	.align		4
.L_857:
        /*0048*/ 	.byte	0x04, 0x17
        /*004a*/ 	.short	(.L_859 - .L_858)
.L_858:
        /*004c*/ 	.word	0x00000000
        /*0050*/ 	.short	0x0007
        /*0052*/ 	.short	0x0038
        /*0054*/ 	.byte	0x00, 0xf5, 0x21, 0x00


	//----- nvinfo : EIATTR_KPARAM_INFO
	.align		4
.L_859:
        /*0058*/ 	.byte	0x04, 0x17
        /*005a*/ 	.short	(.L_861 - .L_860)
.L_860:
        /*005c*/ 	.word	0x00000000
        /*0060*/ 	.short	0x0006
        /*0062*/ 	.short	0x0030
        /*0064*/ 	.byte	0x00, 0xf5, 0x21, 0x00


	//----- nvinfo : EIATTR_KPARAM_INFO
	.align		4
.L_861:
        /*0068*/ 	.byte	0x04, 0x17
        /*006a*/ 	.short	(.L_863 - .L_862)
.L_862:
        /*006c*/ 	.word	0x00000000
        /*0070*/ 	.short	0x0005
        /*0072*/ 	.short	0x0028
        /*0074*/ 	.byte	0x00, 0xf5, 0x21, 0x00


	//----- nvinfo : EIATTR_KPARAM_INFO
	.align		4
.L_863:
        /*0078*/ 	.byte	0x04, 0x17
        /*007a*/ 	.short	(.L_865 - .L_864)
.L_864:
        /*007c*/ 	.word	0x00000000
        /*0080*/ 	.short	0x0004
        /*0082*/ 	.short	0x0020
        /*0084*/ 	.byte	0x00, 0xf5, 0x21, 0x00


	//----- nvinfo : EIATTR_KPARAM_INFO
	.align		4
.L_865:
        /*0088*/ 	.byte	0x04, 0x17
        /*008a*/ 	.short	(.L_867 - .L_866)
.L_866:
        /*008c*/ 	.word	0x00000000
        /*0090*/ 	.short	0x0003
        /*0092*/ 	.short	0x0018
        /*0094*/ 	.byte	0x00, 0xf5, 0x21, 0x00


	//----- nvinfo : EIATTR_KPARAM_INFO
	.align		4
.L_867:
        /*0098*/ 	.byte	0x04, 0x17
        /*009a*/ 	.short	(.L_869 - .L_868)
.L_868:
        /*009c*/ 	.word	0x00000000
        /*00a0*/ 	.short	0x0002
        /*00a2*/ 	.short	0x0010
        /*00a4*/ 	.byte	0x00, 0xf5, 0x21, 0x00


	//----- nvinfo : EIATTR_KPARAM_INFO
	.align		4
.L_869:
        /*00a8*/ 	.byte	0x04, 0x17
        /*00aa*/ 	.short	(.L_871 - .L_870)
.L_870:
        /*00ac*/ 	.word	0x00000000
        /*00b0*/ 	.short	0x0001
        /*00b2*/ 	.short	0x0008
        /*00b4*/ 	.byte	0x00, 0xf5, 0x21, 0x00


	//----- nvinfo : EIATTR_KPARAM_INFO
	.align		4
.L_871:
        /*00b8*/ 	.byte	0x04, 0x17
        /*00ba*/ 	.short	(.L_873 - .L_872)
.L_872:
        /*00bc*/ 	.word	0x00000000
        /*00c0*/ 	.short	0x0000
        /*00c2*/ 	.short	0x0000
        /*00c4*/ 	.byte	0x00, 0xf5, 0x21, 0x00


	//----- nvinfo : EIATTR_SPARSE_MMA_MASK
	.align		4
.L_873:
        /*00c8*/ 	.byte	0x03, 0x50
        /*00ca*/ 	.short	0x0000


	//----- nvinfo : EIATTR_MAXREG_COUNT
	.align		4
        /*00cc*/ 	.byte	0x03, 0x1b
        /*00ce*/ 	.short	0x00a8


	//----- nvinfo : EIATTR_MERCURY_ISA_VERSION
	.align		4
        /*00d0*/ 	.byte	0x03, 0x5f
        /*00d2*/ 	.short	0x0101


	//----- nvinfo : EIATTR_VRC_CTA_INIT_COUNT
	.align		4
        /*00d4*/ 	.byte	0x02, 0x4a
	.zero		1
	.zero		1


	//----- nvinfo : EIATTR_EXIT_INSTR_OFFSETS
	.align		4
        /*00d8*/ 	.byte	0x04, 0x1c
        /*00da*/ 	.short	(.L_875 - .L_874)


	//   ....[0]....
.L_874:
        /*00dc*/ 	.word	0x00000010


	//----- nvinfo : EIATTR_MAX_THREADS
	.align		4
.L_875:
        /*00e0*/ 	.byte	0x04, 0x05
        /*00e2*/ 	.short	(.L_877 - .L_876)
.L_876:
        /*00e4*/ 	.word	0x00000140
        /*00e8*/ 	.word	0x00000001
        /*00ec*/ 	.word	0x00000001


	//----- nvinfo : EIATTR_CBANK_PARAM_SIZE
	.align		4
.L_877:
        /*00f0*/ 	.byte	0x03, 0x19
        /*00f2*/ 	.short	0x0060


	//----- nvinfo : EIATTR_PARAM_CBANK
	.align		4
        /*00f4*/ 	.byte	0x04, 0x0a
        /*00f6*/ 	.short	(.L_879 - .L_878)
	.align		4
.L_878:
        /*00f8*/ 	.word	index@(.nv.constant0._ZN13group_norm_v218gn_bwd_cuda_kernelI6__halfLi320ELi1ELi32ELi20ELi4096ELb0ELb1ELi64ELi320ELi320ELi4ELb1ELi2ELb0ELb0ELNS_15WgradSyncMethodE3ENS_16CompileConditionILi1000EEEEEvPT_S6_S6_PKS5_S8_S8_S8_PKfflPfPj)
        /*00fc*/ 	.short	0x0380
        /*00fe*/ 	.short	0x0060


	//----- nvinfo : EIATTR_SW_WAR
	.align		4
.L_879:
        /*0100*/ 	.byte	0x04, 0x36
        /*0102*/ 	.short	(.L_881 - .L_880)
.L_880:
        /*0104*/ 	.word	0x00000008
.L_881:


//--------------------- .nv.info._ZN13group_norm_v218gn_bwd_cuda_kernelI6__halfLi320ELi2ELi32ELi20ELi4096ELb0ELb1ELi32ELi320ELi320ELi4ELb1ELi2ELb0ELb0ELNS_15WgradSyncMethodE3ENS_16CompileConditionILi1000EEEEEvPT_S6_S6_PKS5_S8_S8_S8_PKfflPfPj --------------------------
	.section	.nv.info._ZN13group_norm_v218gn_bwd_cuda_kernelI6__halfLi320ELi2ELi32ELi20ELi4096ELb0ELb1ELi32ELi320ELi320ELi4ELb1ELi2ELb0ELb0ELNS_15WgradSyncMethodE3ENS_16CompileConditionILi1000EEEEEvPT_S6_S6_PKS5_S8_S8_S8_PKfflPfPj,"",@"SHT_CUDA_INFO"
	.sectionflags	@""
	.align	4


	//----- nvinfo : EIATTR_CUDA_API_VERSION
	.align		4
        /*0000*/ 	.byte	0x04, 0x37
        /*0002*/ 	.short	(.L_883 - .L_882)
.L_882:
        /*0004*/ 	.word	0x00000082


	//----- nvinfo : EIATTR_KPARAM_INFO
	.align		4
.L_883:
        /*0008*/ 	.byte	0x04, 0x17
        /*000a*/ 	.short	(.L_885 - .L_884)
.L_884:
        /*000c*/ 	.word	0x00000000
        /*0010*/ 	.short	0x000b
        /*0012*/ 	.short	0x0058
        /*0014*/ 	.byte	0x00, 0xf5, 0x21, 0x00


	//----- nvinfo : EIATTR_KPARAM_INFO
	.align		4
.L_885:
        /*0018*/ 	.byte	0x04, 0x17
        /*001a*/ 	.short	(.L_887 - .L_886)
.L_886:
        /*001c*/ 	.word	0x00000000
        /*0020*/ 	.short	0x000a
        /*0022*/ 	.short	0x0050
        /*0024*/ 	.byte	0x00, 0xf5, 0x21, 0x00


	//----- nvinfo : EIATTR_KPARAM_INFO
	.align		4
.L_887:
        /*0028*/ 	.byte	0x04, 0x17
        /*002a*/ 	.short	(.L_889 - .L_888)
.L_888:
        /*002c*/ 	.word	0x00000000
        /*0030*/ 	.short	0x0009
        /*0032*/ 	.short	0x0048
        /*0034*/ 	.byte	0x00, 0xf0, 0x21, 0x00


	//----- nvinfo : EIATTR_KPARAM_INFO
	.align		4
.L_889:
        /*0038*/ 	.byte	0x04, 0x17
        /*003a*/ 	.short	(.L_891 - .L_890)
.L_890:
        /*003c*/ 	.word	0x00000000
        /*0040*/ 	.short	0x0008
        /*0042*/ 	.short	0x0040
        /*0044*/ 	.byte	0x00, 0xf0, 0x11, 0x00


	//----- nvinfo : EIATTR_KPARAM_INFO
	.align		4
.L_891:
        /*0048*/ 	.byte	0x04, 0x17
        /*004a*/ 	.short	(.L_893 - .L_892)
.L_892:
        /*004c*/ 	.word	0x00000000
        /*0050*/ 	.short	0x0007
        /*0052*/ 	.short	0x0038
        /*0054*/ 	.byte	0x00, 0xf5, 0x21, 0x00


	//----- nvinfo : EIATTR_KPARAM_INFO
	.align		4
.L_893:
        /*0058*/ 	.byte	0x04, 0x17
        /*005a*/ 	.short	(.L_895 - .L_894)
.L_894:
        /*005c*/ 	.word	0x00000000
        /*0060*/ 	.short	0x0006
        /*0062*/ 	.short	0x0030
        /*0064*/ 	.byte	0x00, 0xf5, 0x21, 0x00


	//----- nvinfo : EIATTR_KPARAM_INFO
	.align		4
.L_895:
        /*0068*/ 	.byte	0x04, 0x17
        /*006a*/ 	.short	(.L_897 - .L_896)
.L_896:
        /*006c*/ 	.word	0x00000000
        /*0070*/ 	.short	0x0005
        /*0072*/ 	.short	0x0028
        /*0074*/ 	.byte	0x00, 0xf5, 0x21, 0x00


	//----- nvinfo : EIATTR_KPARAM_INFO
	.align		4
.L_897:
        /*0078*/ 	.byte	0x04, 0x17
        /*007a*/ 	.short	(.L_899 - .L_898)
.L_898:
        /*007c*/ 	.word	0x00000000
        /*0080*/ 	.short	0x0004
        /*0082*/ 	.short	0x0020
        /*0084*/ 	.byte	0x00, 0xf5, 0x21, 0x00


	//----- nvinfo : EIATTR_KPARAM_INFO
	.align		4
.L_899:
        /*0088*/ 	.byte	0x04, 0x17
        /*008a*/ 	.short	(.L_901 - .L_900)
.L_900:
        /*008c*/ 	.word	0x00000000
        /*0090*/ 	.short	0x0003
        /*0092*/ 	.short	0x0018
        /*0094*/ 	.byte	0x00, 0xf5, 0x21, 0x00


	//----- nvinfo : EIATTR_KPARAM_INFO
	.align		4
.L_901:
        /*0098*/ 	.byte	0x04, 0x17
        /*009a*/ 	.short	(.L_903 - .L_902)
.L_902:
        /*009c*/ 	.word	0x00000000
        /*00a0*/ 	.short	0x0002
        /*00a2*/ 	.short	0x0010
        /*00a4*/ 	.byte	0x00, 0xf5, 0x21, 0x00


	//----- nvinfo : EIATTR_KPARAM_INFO
	.align		4
.L_903:
        /*00a8*/ 	.byte	0x04, 0x17
        /*00aa*/ 	.short	(.L_905 - .L_904)
.L_904:
        /*00ac*/ 	.word	0x00000000
        /*00b0*/ 	.short	0x0001
        /*00b2*/ 	.short	0x0008
        /*00b4*/ 	.byte	0x00, 0xf5, 0x21, 0x00


	//----- nvinfo : EIATTR_KPARAM_INFO
	.align		4
.L_905:
        /*00b8*/ 	.byte	0x04, 0x17
        /*00ba*/ 	.short	(.L_907 - .L_906)
.L_906:
        /*00bc*/ 	.word	0x00000000
        /*00c0*/ 	.short	0x0000
        /*00c2*/ 	.short	0x0000
        /*00c4*/ 	.byte	0x00, 0xf5, 0x21, 0x00


	//----- nvinfo : EIATTR_SPARSE_MMA_MASK
	.align		4
.L_907:
        /*00c8*/ 	.byte	0x03, 0x50
        /*00ca*/ 	.short	0x0000


	//----- nvinfo : EIATTR_MAXREG_COUNT
	.align		4
        /*00cc*/ 	.byte	0x03, 0x1b
        /*00ce*/ 	.short	0x0060


	//----- nvinfo : EIATTR_MERCURY_ISA_VERSION
	.align		4
        /*00d0*/ 	.byte	0x03, 0x5f
        /*00d2*/ 	.short	0x0101


	//----- nvinfo : EIATTR_VRC_CTA_INIT_COUNT
	.align		4
        /*00d4*/ 	.byte	0x02, 0x4a
	.zero		1
	.zero		1


	//----- nvinfo : EIATTR_EXIT_INSTR_OFFSETS
	.align		4
        /*00d8*/ 	.byte	0x04, 0x1c
        /*00da*/ 	.short	(.L_909 - .L_908)


	//   ....[0]....
.L_908:
        /*00dc*/ 	.word	0x00000010


	//----- nvinfo : EIATTR_MAX_THREADS
	.align		4
.L_909:
        /*00e0*/ 	.byte	0x04, 0x05
        /*00e2*/ 	.short	(.L_911 - .L_910)
.L_910:
        /*00e4*/ 	.word	0x00000140
        /*00e8*/ 	.word	0x00000001
        /*00ec*/ 	.word	0x00000001


	//----- nvinfo : EIATTR_CBANK_PARAM_SIZE
	.align		4
.L_911:
        /*00f0*/ 	.byte	0x03, 0x19
        /*00f2*/ 	.short	0x0060


	//----- nvinfo : EIATTR_PARAM_CBANK
	.align		4
        /*00f4*/ 	.byte	0x04, 0x0a
        /*00f6*/ 	.short	(.L_913 - .L_912)
	.align		4
.L_912:
        /*00f8*/ 	.word	index@(.nv.constant0._ZN13group_norm_v218gn_bwd_cuda_kernelI6__halfLi320ELi2ELi32ELi20ELi4096ELb0ELb1ELi32ELi320ELi320ELi4ELb1ELi2ELb0ELb0ELNS_15WgradSyncMethodE3ENS_16CompileConditionILi1000EEEEEvPT_S6_S6_PKS5_S8_S8_S8_PKfflPfPj)
        /*00fc*/ 	.short	0x0380
        /*00fe*/ 	.short	0x0060


	//----- nvinfo : EIATTR_SW_WAR
	.align		4
.L_913:
        /*0100*/ 	.byte	0x04, 0x36
        /*0102*/ 	.short	(.L_915 - .L_914)
.L_914:
        /*0104*/ 	.word	0x00000008
.L_915:


//--------------------- .nv.info._ZN13group_norm_v218gn_bwd_cuda_kernelI6__halfLi320ELi3ELi32ELi20ELi4096ELb0ELb1ELi32ELi320ELi320ELi4ELb1ELi2ELb0ELb0ELNS_15WgradSyncMethodE3ENS_16CompileConditionILi1000EEEEEvPT_S6_S6_PKS5_S8_S8_S8_PKfflPfPj --------------------------
	.section	.nv.info._ZN13group_norm_v218gn_bwd_cuda_kernelI6__halfLi320ELi3ELi32ELi20ELi4096ELb0ELb1ELi32ELi320ELi320ELi4ELb1ELi2ELb0ELb0ELNS_15WgradSyncMethodE3ENS_16CompileConditionILi1000EEEEEvPT_S6_S6_PKS5_S8_S8_S8_PKfflPfPj,"",@"SHT_CUDA_INFO"
	.sectionflags	@""
	.align	4


	//----- nvinfo : EIATTR_CUDA_API_VERSION
	.align		4
        /*0000*/ 	.byte	0x04, 0x37
        /*0002*/ 	.short	(.L_917 - .L_916)
.L_916:
        /*0004*/ 	.word	0x00000082


	//----- nvinfo : EIATTR_KPARAM_INFO
	.align		4
.L_917:
        /*0008*/ 	.byte	0x04, 0x17
        /*000a*/ 	.short	(.L_919 - .L_918)
.L_918:
        /*000c*/ 	.word	0x00000000
        /*0010*/ 	.short	0x000b
        /*0012*/ 	.short	0x0058
        /*0014*/ 	.byte	0x00, 0xf5, 0x21, 0x00


	//----- nvinfo : EIATTR_KPARAM_INFO
	.align		4
.L_919:
        /*0018*/ 	.byte	0x04, 0x17
        /*001a*/ 	.short	(.L_921 - .L_920)
.L_920:
        /*001c*/ 	.word	0x00000000
        /*0020*/ 	.short	0x000a
        /*0022*/ 	.short	0x0050
        /*0024*/ 	.byte	0x00, 0xf5, 0x21, 0x00


	//----- nvinfo : EIATTR_KPARAM_INFO
	.align		4
.L_921:
        /*0028*/ 	.byte	0x04, 0x17
        /*002a*/ 	.short	(.L_923 - .L_922)
.L_922:
        /*002c*/ 	.word	0x00000000
        /*0030*/ 	.short	0x0009
        /*0032*/ 	.short	0x0048
        /*0034*/ 	.byte	0x00, 0xf0, 0x21, 0x00


	//----- nvinfo : EIATTR_KPARAM_INFO
	.align		4
.L_923:
        /*0038*/ 	.byte	0x04, 0x17
        /*003a*/ 	.short	(.L_925 - .L_924)
.L_924:
        /*003c*/ 	.word	0x00000000
        /*0040*/ 	.short	0x0008
        /*0042*/ 	.short	0x0040
        /*0044*/ 	.byte	0x00, 0xf0, 0x11, 0x00


	//----- nvinfo : EIATTR_KPARAM_INFO
	.align		4
.L_925:
        /*0048*/ 	.byte	0x04, 0x17
        /*004a*/ 	.short	(.L_927 - .L_926)
.L_926:
        /*004c*/ 	.word	0x00000000
        /*0050*/ 	.short	0x0007
        /*0052*/ 	.short	0x0038
        /*0054*/ 	.byte	0x00, 0xf5, 0x21, 0x00


	//----- nvinfo : EIATTR_KPARAM_INFO
	.align		4
.L_927:
        /*0058*/ 	.byte	0x04, 0x17
        /*005a*/ 	.short	(.L_929 - .L_928)
.L_928:
        /*005c*/ 	.word	0x00000000
        /*0060*/ 	.short	0x0006
        /*0062*/ 	.short	0x0030
        /*0064*/ 	.byte	0x00, 0xf5, 0x21, 0x00


	//----- nvinfo : EIATTR_KPARAM_INFO
	.align		4
.L_929:
        /*0068*/ 	.byte	0x04, 0x17
        /*006a*/ 	.short	(.L_931 - .L_930)
.L_930:
        /*006c*/ 	.word	0x00000000
        /*0070*/ 	.short	0x0005
        /*0072*/ 	.short	0x0028
        /*0074*/ 	.byte	0x00, 0xf5, 0x21, 0x00


	//----- nvinfo : EIATTR_KPARAM_INFO
	.align		4
.L_931:
        /*0078*/ 	.byte	0x04, 0x17
        /*007a*/ 	.short	(.L_933 - .L_932)
.L_932:
        /*007c*/ 	.word	0x00000000
        /*0080*/ 	.short	0x0004
        /*0082*/ 	.short	0x0020
        /*0084*/ 	.byte	0x00, 0xf5, 0x21, 0x00


	//----- nvinfo : EIATTR_KPARAM_INFO
	.align		4
.L_933:
        /*0088*/ 	.byte	0x04, 0x17
        /*008a*/ 	.short	(.L_935 - .L_934)
.L_934:
        /*008c*/ 	.word	0x00000000
        /*0090*/ 	.short	0x0003
        /*0092*/ 	.short	0x0018
        /*0094*/ 	.byte	0x00, 0xf5, 0x21, 0x00


	//----- nvinfo : EIATTR_KPARAM_INFO
	.align		4
.L_935:
        /*0098*/ 	.byte	0x04, 0x17
        /*009a*/ 	.short	(.L_937 - .L_936)
.L_936:
        /*009c*/ 	.word	0x00000000
        /*00a0*/ 	.short	0x0002
        /*00a2*/ 	.short	0x0010
        /*00a4*/ 	.byte	0x00, 0xf5, 0x21, 0x00


	//----- nvinfo : EIATTR_KPARAM_INFO
	.align		4
.L_937:
        /*00a8*/ 	.byte	0x04, 0x17
        /*00aa*/ 	.short	(.L_939 - .L_938)
.L_938:
        /*00ac*/ 	.word	0x00000000
        /*00b0*/ 	.short	0x0001
        /*00b2*/ 	.short	0x0008
        /*00b4*/ 	.byte	0x00, 0xf5, 0x21, 0x00


	//----- nvinfo : EIATTR_KPARAM_INFO
	.align		4
.L_939:
        /*00b8*/ 	.byte	0x04, 0x17
        /*00ba*/ 	.short	(.L_941 - .L_940)
.L_940:
        /*00bc*/ 	.word	0x00000000
        /*00c0*/ 	.short	0x0000
        /*00c2*/ 	.short	0x0000
        /*00c4*/ 	.byte	0x00, 0xf5, 0x21, 0x00


	//----- nvinfo : EIATTR_SPARSE_MMA_MASK
	.align		4
.L_941:
        /*00c8*/ 	.byte	0x03, 0x50
        /*00ca*/ 	.short	0x0000


	//----- nvinfo : EIATTR_MAXREG_COUNT
	.align		4
        /*00cc*/ 	.byte	0x03, 0x1b
        /*00ce*/ 	.short	0x0040


	//----- nvinfo : EIATTR_MERCURY_ISA_VERSION
	.align		4
        /*00d0*/ 	.byte	0x03, 0x5f
        /*00d2*/ 	.short	0x0101


	//----- nvinfo : EIATTR_VRC_CTA_INIT_COUNT
	.align		4
        /*00d4*/ 	.byte	0x02, 0x4a
	.zero		1
	.zero		1


	//----- nvinfo : EIATTR_EXIT_INSTR_OFFSETS
	.align		4
        /*00d8*/ 	.byte	0x04, 0x1c
        /*00da*/ 	.short	(.L_943 - .L_942)


	//   ....[0]....
.L_942:
        /*00dc*/ 	.word	0x00000010


	//----- nvinfo : EIATTR_MAX_THREADS
	.align		4
.L_943:
        /*00e0*/ 	.byte	0x04, 0x05
        /*00e2*/ 	.short	(.L_945 - .L_944)
.L_944:
        /*00e4*/ 	.word	0x00000140
        /*00e8*/ 	.word	0x00000001
        /*00ec*/ 	.word	0x00000001


	//----- nvinfo : EIATTR_CBANK_PARAM_SIZE
	.align		4
.L_945:
        /*00f0*/ 	.byte	0x03, 0x19
        /*00f2*/ 	.short	0x0060


	//----- nvinfo : EIATTR_PARAM_CBANK
	.align		4
        /*00f4*/ 	.byte	0x04, 0x0a
        /*00f6*/ 	.short	(.L_947 - .L_946)
	.align		4
.L_946:
        /*00f8*/ 	.word	index@(.nv.constant0._ZN13group_norm_v218gn_bwd_cuda_kernelI6__halfLi320ELi3ELi32ELi20ELi4096ELb0ELb1ELi32ELi320ELi320ELi4ELb1ELi2ELb0ELb0ELNS_15WgradSyncMethodE3ENS_16CompileConditionILi1000EEEEEvPT_S6_S6_PKS5_S8_S8_S8_PKfflPfPj)
        /*00fc*/ 	.short	0x0380
        /*00fe*/ 	.short	0x0060


	//----- nvinfo : EIATTR_SW_WAR
	.align		4
.L_947:
        /*0100*/ 	.byte	0x04, 0x36
        /*0102*/ 	.short	(.L_949 - .L_948)
.L_948:
        /*0104*/ 	.word	0x00000008
.L_949:


//--------------------- .nv.info._ZN13group_norm_v218gn_bwd_cuda_kernelI6__halfLi320ELi3ELi32ELi20ELi4096ELb0ELb1ELi32ELi320ELi320ELi4ELb1ELi3ELb0ELb0ELNS_15WgradSyncMethodE2ENS_16CompileConditionILi1000EEEEEvPT_S6_S6_PKS5_S8_S8_S8_PKfflPfPj --------------------------
	.section	.nv.info._ZN13group_norm_v218gn_bwd_cuda_kernelI6__halfLi320ELi3ELi32ELi20ELi4096ELb0ELb1ELi32ELi320ELi320ELi4ELb1ELi3ELb0ELb0ELNS_15WgradSyncMethodE2ENS_16CompileConditionILi1000EEEEEvPT_S6_S6_PKS5_S8_S8_S8_PKfflPfPj,"",@"SHT_CUDA_INFO"
	.sectionflags	@""
	.align	4


	//----- nvinfo : EIATTR_CUDA_API_VERSION
	.align		4
        /*0000*/ 	.byte	0x04, 0x37
        /*0002*/ 	.short	(.L_951 - .L_950)
.L_950:
        /*0004*/ 	.word	0x00000082


	//----- nvinfo : EIATTR_KPARAM_INFO
	.align		4
.L_951:
        /*0008*/ 	.byte	0x04, 0x17
        /*000a*/ 	.short	(.L_953 - .L_952)
.L_952:
        /*000c*/ 	.word	0x00000000
        /*0010*/ 	.short	0x000b
        /*0012*/ 	.short	0x0058
        /*0014*/ 	.byte	0x00, 0xf5, 0x21, 0x00


	//----- nvinfo : EIATTR_KPARAM_INFO
	.align		4
.L_953:
        /*0018*/ 	.byte	0x04, 0x17
        /*001a*/ 	.short	(.L_955 - .L_954)
.L_954:
        /*001c*/ 	.word	0x00000000
        /*0020*/ 	.short	0x000a
        /*0022*/ 	.short	0x0050
        /*0024*/ 	.byte	0x00, 0xf5, 0x21, 0x00


	//----- nvinfo : EIATTR_KPARAM_INFO
	.align		4
.L_955:
        /*0028*/ 	.byte	0x04, 0x17
        /*002a*/ 	.short	(.L_957 - .L_956)
.L_956:
        /*002c*/ 	.word	0x00000000
        /*0030*/ 	.short	0x0009
        /*0032*/ 	.short	0x0048
        /*0034*/ 	.byte	0x00, 0xf0, 0x21, 0x00


	//----- nvinfo : EIATTR_KPARAM_INFO
	.align		4
.L_957:
        /*0038*/ 	.byte	0x04, 0x17
        /*003a*/ 	.short	(.L_959 - .L_958)
.L_958:
        /*003c*/ 	.word	0x00000000
        /*0040*/ 	.short	0x0008
        /*0042*/ 	.short	0x0040
        /*0044*/ 	.byte	0x00, 0xf0, 0x11, 0x00


	//----- nvinfo : EIATTR_KPARAM_INFO
	.align		4
.L_959:
        /*0048*/ 	.byte	0x04, 0x17
        /*004a*/ 	.short	(.L_961 - .L_960)
.L_960:
        /*004c*/ 	.word	0x00000000
        /*0050*/ 	.short	0x0007
        /*0052*/ 	.short	0x0038
        /*0054*/ 	.byte	0x00, 0xf5, 0x21, 0x00


	//----- nvinfo : EIATTR_KPARAM_INFO
	.align		4
.L_961:
        /*0058*/ 	.byte	0x04, 0x17
        /*005a*/ 	.short	(.L_963 - .L_962)
.L_962:
        /*005c*/ 	.word	0x00000000
        /*0060*/ 	.short	0x0006
        /*0062*/ 	.short	0x0030
        /*0064*/ 	.byte	0x00, 0xf5, 0x21, 0x00


	//----- nvinfo : EIATTR_KPARAM_INFO
	.align		4
.L_963:
        /*0068*/ 	.byte	0x04, 0x17
        /*006a*/ 	.short	(.L_965 - .L_964)
.L_964:
        /*006c*/ 	.word	0x00000000
        /*0070*/ 	.short	0x0005
        /*0072*/ 	.short	0x0028
        /*0074*/ 	.byte	0x00, 0xf5, 0x21, 0x00


	//----- nvinfo : EIATTR_KPARAM_INFO
	.align		4
.L_965:
        /*0078*/ 	.byte	0x04, 0x17
        /*007a*/ 	.short	(.L_967 - .L_966)
.L_966:
        /*007c*/ 	.word	0x00000000
        /*0080*/ 	.short	0x0004
        /*0082*/ 	.short	0x0020
        /*0084*/ 	.byte	0x00, 0xf5, 0x21, 0x00


	//----- nvinfo : EIATTR_KPARAM_INFO
	.align		4
.L_967:
        /*0088*/ 	.byte	0x04, 0x17
        /*008a*/ 	.short	(.L_969 - .L_968)
.L_968:
        /*008c*/ 	.word	0x00000000
        /*0090*/ 	.short	0x0003
        /*0092*/ 	.short	0x0018
        /*0094*/ 	.byte	0x00, 0xf5, 0x21, 0x00


	//----- nvinfo : EIATTR_KPARAM_INFO
	.align		4
.L_969:
        /*0098*/ 	.byte	0x04, 0x17
        /*009a*/ 	.short	(.L_971 - .L_970)
.L_970:
        /*009c*/ 	.word	0x00000000
        /*00a0*/ 	.short	0x0002
        /*00a2*/ 	.short	0x0010
        /*00a4*/ 	.byte	0x00, 0xf5, 0x21, 0x00


	//----- nvinfo : EIATTR_KPARAM_INFO
	.align		4
.L_971:
        /*00a8*/ 	.byte	0x04, 0x17
        /*00aa*/ 	.short	(.L_973 - .L_972)
.L_972:
        /*00ac*/ 	.word	0x00000000
        /*00b0*/ 	.short	0x0001
        /*00b2*/ 	.short	0x0008
        /*00b4*/ 	.byte	0x00, 0xf5, 0x21, 0x00


	//----- nvinfo : EIATTR_KPARAM_INFO
	.align		4
.L_973:
        /*00b8*/ 	.byte	0x04, 0x17
        /*00ba*/ 	.short	(.L_975 - .L_974)
.L_974:
        /*00bc*/ 	.word	0x00000000
        /*00c0*/ 	.short	0x0000
        /*00c2*/ 	.short	0x0000
        /*00c4*/ 	.byte	0x00, 0xf5, 0x21, 0x00


	//----- nvinfo : EIATTR_SPARSE_MMA_MASK
	.align		4
.L_975:
        /*00c8*/ 	.byte	0x03, 0x50
        /*00ca*/ 	.short	0x0000


	//----- nvinfo : EIATTR_MAXREG_COUNT
	.align		4
        /*00cc*/ 	.byte	0x03, 0x1b
        /*00ce*/ 	.short	0x0040


	//----- nvinfo : EIATTR_MERCURY_ISA_VERSION
	.align		4
        /*00d0*/ 	.byte	0x03, 0x5f
        /*00d2*/ 	.short	0x0101


	//----- nvinfo : EIATTR_VRC_CTA_INIT_COUNT
	.align		4
        /*00d4*/ 	.byte	0x02, 0x4a
	.zero		1
	.zero		1


	//----- nvinfo : EIATTR_EXIT_INSTR_OFFSETS
	.align		4
        /*00d8*/ 	.byte	0x04, 0x1c
        /*00da*/ 	.short	(.L_977 - .L_976)


	//   ....[0]....
.L_976:
        /*00dc*/ 	.word	0x00000010


	//----- nvinfo : EIATTR_MAX_THREADS
	.align		4
.L_977:
        /*00e0*/ 	.byte	0x04, 0x05
        /*00e2*/ 	.short	(.L_979 - .L_978)
.L_978:
        /*00e4*/ 	.word	0x00000140
        /*00e8*/ 	.word	0x00000001
        /*00ec*/ 	.word	0x00000001


	//----- nvinfo : EIATTR_CBANK_PARAM_SIZE
	.align		4
.L_979:
        /*00f0*/ 	.byte	0x03, 0x19
        /*00f2*/ 	.short	0x0060


	//----- nvinfo : EIATTR_PARAM_CBANK
	.align		4
        /*00f4*/ 	.byte	0x04, 0x0a
        /*00f6*/ 	.short	(.L_981 - .L_980)
	.align		4
.L_980:
        /*00f8*/ 	.word	index@(.nv.constant0._ZN13group_norm_v218gn_bwd_cuda_kernelI6__halfLi320ELi3ELi32ELi20ELi4096ELb0ELb1ELi32ELi320ELi320ELi4ELb1ELi3ELb0ELb0ELNS_15WgradSyncMethodE2ENS_16CompileConditionILi1000EEEEEvPT_S6_S6_PKS5_S8_S8_S8_PKfflPfPj)
        /*00fc*/ 	.short	0x0380
        /*00fe*/ 	.short	0x0060


	//----- nvinfo : EIATTR_SW_WAR
	.align		4
.L_981:
        /*0100*/ 	.byte	0x04, 0x36
        /*0102*/ 	.short	(.L_983 - .L_982)
.L_982:
        /*0104*/ 	.word	0x00000008
.L_983:


//--------------------- .nv.info._ZN13group_norm_v218gn_bwd_cuda_kernelI6__halfLi320ELi1ELi16ELi40ELi4096ELb1ELb1ELi64ELi320ELi320ELi4ELb1ELi2ELb0ELb0ELNS_15WgradSyncMethodE3ENS_16CompileConditionILi1000EEEEEvPT_S6_S6_PKS5_S8_S8_S8_PKfflPfPj --------------------------
	.section	.nv.info._ZN13group_norm_v218gn_bwd_cuda_kernelI6__halfLi320ELi1ELi16ELi40ELi4096ELb1ELb1ELi64ELi320ELi320ELi4ELb1ELi2ELb0ELb0ELNS_15WgradSyncMethodE3ENS_16CompileConditionILi1000EEEEEvPT_S6_S6_PKS5_S8_S8_S8_PKfflPfPj,"",@"SHT_CUDA_INFO"
	.sectionflags	@""
	.align	4


	//----- nvinfo : EIATTR_CUDA_API_VERSION
	.align		4
        /*0000*/ 	.byte	0x04, 0x37
        /*0002*/ 	.short	(.L_985 - .L_984)
.L_984:
        /*0004*/ 	.word	0x00000082


	//----- nvinfo : EIATTR_KPARAM_INFO
	.align		4
.L_985:
        /*0008*/ 	.byte	0x04, 0x17
        /*000a*/ 	.short	(.L_987 - .L_986)
.L_986:
        /*000c*/ 	.word	0x00000000
        /*0010*/ 	.short	0x000b
        /*0012*/ 	.short	0x0058
        /*0014*/ 	.byte	0x00, 0xf5, 0x21, 0x00


	//----- nvinfo : EIATTR_KPARAM_INFO
	.align		4
.L_987:
        /*0018*/ 	.byte	0x04, 0x17
        /*001a*/ 	.short	(.L_989 - .L_988)
.L_988:
        /*001c*/ 	.word	0x00000000
        /*0020*/ 	.short	0x000a
        /*0022*/ 	.short	0x0050
        /*0024*/ 	.byte	0x00, 0xf5, 0x21, 0x00


	//----- nvinfo : EIATTR_KPARAM_INFO
	.align		4
.L_989:
        /*0028*/ 	.byte	0x04, 0x17
        /*002a*/ 	.short	(.L_991 - .L_990)
.L_990:
        /*002c*/ 	.word	0x00000000
        /*0030*/ 	.short	0x0009
        /*0032*/ 	.short	0x0048
        /*0034*/ 	.byte	0x00, 0xf0, 0x21, 0x00


	//----- nvinfo : EIATTR_KPARAM_INFO
	.align		4
.L_991:
        /*0038*/ 	.byte	0x04, 0x17
        /*003a*/ 	.short	(.L_993 - .L_992)
.L_992:
        /*003c*/ 	.word	0x00000000
        /*0040*/ 	.short	0x0008
        /*0042*/ 	.short	0x0040
        /*0044*/ 	.byte	0x00, 0xf0, 0x11, 0x00


	//----- nvinfo : EIATTR_KPARAM_INFO
	.align		4
.L_993:
        /*0048*/ 	.byte	0x04, 0x17
        /*004a*/ 	.short	(.L_995 - .L_994)
.L_994:
        /*004c*/ 	.word	0x00000000
        /*0050*/ 	.short	0x0007
        /*0052*/ 	.short	0x0038
        /*0054*/ 	.byte	0x00, 0xf5, 0x21, 0x00


	//----- nvinfo : EIATTR_KPARAM_INFO
	.align		4
.L_995:
        /*0058*/ 	.byte	0x04, 0x17
        /*005a*/ 	.short	(.L_997 - .L_996)
.L_996:
        /*005c*/ 	.word	0x00000000
        /*0060*/ 	.short	0x0006
        /*0062*/ 	.short	0x0030
        /*0064*/ 	.byte	0x00, 0xf5, 0x21, 0x00


	//----- nvinfo : EIATTR_KPARAM_INFO
	.align		4
.L_997:
        /*0068*/ 	.byte	0x04, 0x17
        /*006a*/ 	.short	(.L_999 - .L_998)
.L_998:
        /*006c*/ 	.word	0x00000000
        /*0070*/ 	.short	0x0005
        /*0072*/ 	.short	0x0028
        /*0074*/ 	.byte	0x00, 0xf5, 0x21, 0x00


	//----- nvinfo : EIATTR_KPARAM_INFO
	.align		4
.L_999:
        /*0078*/ 	.byte	0x04, 0x17
        /*007a*/ 	.short	(.L_1001 - .L_1000)
.L_1000:
        /*007c*/ 	.word	0x00000000
        /*0080*/ 	.short	0x0004
        /*0082*/ 	.short	0x0020
        /*0084*/ 	.byte	0x00, 0xf5, 0x21, 0x00


	//----- nvinfo : EIATTR_KPARAM_INFO
	.align		4
.L_1001:
        /*0088*/ 	.byte	0x04, 0x17
        /*008a*/ 	.short	(.L_1003 - .L_1002)
.L_1002:
        /*008c*/ 	.word	0x00000000
        /*0090*/ 	.short	0x0003
        /*0092*/ 	.short	0x0018
        /*0094*/ 	.byte	0x00, 0xf5, 0x21, 0x00


	//----- nvinfo : EIATTR_KPARAM_INFO
	.align		4
.L_1003:
        /*0098*/ 	.byte	0x04, 0x17
        /*009a*/ 	.short	(.L_1005 - .L_1004)
.L_1004:
        /*009c*/ 	.word	0x00000000
        /*00a0*/ 	.short	0x0002
        /*00a2*/ 	.short	0x0010
        /*00a4*/ 	.byte	0x00, 0xf5, 0x21, 0x00


	//----- nvinfo : EIATTR_KPARAM_INFO
	.align		4
.L_1005:
        /*00a8*/ 	.byte	0x04, 0x17
        /*00aa*/ 	.short	(.L_1007 - .L_1006)
.L_1006:
        /*00ac*/ 	.word	0x00000000
        /*00b0*/ 	.short	0x0001
        /*00b2*/ 	.short	0x0008
        /*00b4*/ 	.byte	0x00, 0xf5, 0x21, 0x00


	//----- nvinfo : EIATTR_KPARAM_INFO
	.align		4
.L_1007:
        /*00b8*/ 	.byte	0x04, 0x17
        /*00ba*/ 	.short	(.L_1009 - .L_1008)
.L_1008:
        /*00bc*/ 	.word	0x00000000
        /*00c0*/ 	.short	0x0000
        /*00c2*/ 	.short	0x0000
        /*00c4*/ 	.byte	0x00, 0xf5, 0x21, 0x00


	//----- nvinfo : EIATTR_SPARSE_MMA_MASK
	.align		4
.L_1009:
        /*00c8*/ 	.byte	0x03, 0x50
        /*00ca*/ 	.short	0x0000


	//----- nvinfo : EIATTR_MAXREG_COUNT
	.align		4
        /*00cc*/ 	.byte	0x03, 0x1b
        /*00ce*/ 	.short	0x00a8


	//----- nvinfo : EIATTR_MERCURY_ISA_VERSION
	.align		4
        /*00d0*/ 	.byte	0x03, 0x5f
        /*00d2*/ 	.short	0x0101


	//----- nvinfo : EIATTR_VRC_CTA_INIT_COUNT
	.align		4
        /*00d4*/ 	.byte	0x02, 0x4a
	.zero		1
	.zero		1


	//----- nvinfo : EIATTR_EXIT_INSTR_OFFSETS
	.align		4
        /*00d8*/ 	.byte	0x04, 0x1c
        /*00da*/ 	.short	(.L_1011 - .L_1010)


	//   ....[0]....
.L_1010:
        /*00dc*/ 	.word	0x00000010


	//----- nvinfo : EIATTR_MAX_THREADS
	.align		4
.L_1011:
        /*00e0*/ 	.byte	0x04, 0x05
        /*00e2*/ 	.short	(.L_1013 - .L_1012)
.L_1012:
        /*00e4*/ 	.word	0x00000140
        /*00e8*/ 	.word	0x00000001
        /*00ec*/ 	.word	0x00000001


	//----- nvinfo : EIATTR_CBANK_PARAM_SIZE
	.align		4
.L_1013:
        /*00f0*/ 	.byte	0x03, 0x19
        /*00f2*/ 	.short	0x0060


	//----- nvinfo : EIATTR_PARAM_CBANK
	.align		4
        /*00f4*/ 	.byte	0x04, 0x0a
        /*00f6*/ 	.short	(.L_1015 - .L_1014)
	.align		4
.L_1014:
        /*00f8*/ 	.word	index@(.nv.constant0._ZN13group_norm_v218gn_bwd_cuda_kernelI6__halfLi320ELi1ELi16ELi40ELi4096ELb1ELb1ELi64ELi320ELi320ELi4ELb1ELi2ELb0ELb0ELNS_15WgradSyncMethodE3ENS_16CompileConditionILi1000EEEEEvPT_S6_S6_PKS5_S8_S8_S8_PKfflPfPj)
        /*00fc*/ 	.short	0x0380
        /*00fe*/ 	.short	0x0060


	//----- nvinfo : EIATTR_SW_WAR
	.align		4
.L_1015:
        /*0100*/ 	.byte	0x04, 0x36
        /*0102*/ 	.short	(.L_1017 - .L_1016)
.L_1016:
        /*0104*/ 	.word	0x00000008
.L_1017:


//--------------------- .nv.info._ZN13group_norm_v218gn_bwd_cuda_kernelI6__halfLi320ELi2ELi16ELi40ELi4096ELb1ELb1ELi32ELi320ELi320ELi4ELb1ELi2ELb0ELb0ELNS_15WgradSyncMethodE3ENS_16CompileConditionILi1000EEEEEvPT_S6_S6_PKS5_S8_S8_S8_PKfflPfPj --------------------------
	.section	.nv.info._ZN13group_norm_v218gn_bwd_cuda_kernelI6__halfLi320ELi2ELi16ELi40ELi4096ELb1ELb1ELi32ELi320ELi320ELi4ELb1ELi2ELb0ELb0ELNS_15WgradSyncMethodE3ENS_16CompileConditionILi1000EEEEEvPT_S6_S6_PKS5_S8_S8_S8_PKfflPfPj,"",@"SHT_CUDA_INFO"
	.sectionflags	@""
	.align	4


	//----- nvinfo : EIATTR_CUDA_API_VERSION
	.align		4
        /*0000*/ 	.byte	0x04, 0x37
        /*0002*/ 	.short	(.L_1019 - .L_1018)
.L_1018:
        /*0004*/ 	.word	0x00000082


	//----- nvinfo : EIATTR_KPARAM_INFO
	.align		4
.L_1019:
        /*0008*/ 	.byte	0x04, 0x17
        /*000a*/ 	.short	(.L_1021 - .L_1020)
.L_1020:
        /*000c*/ 	.word	0x00000000
        /*0010*/ 	.short	0x000b
        /*0012*/ 	.short	0x0058
        /*0014*/ 	.byte	0x00, 0xf5, 0x21, 0x00


	//----- nvinfo : EIATTR_KPARAM_INFO
	.align		4
.L_1021:
        /*0018*/ 	.byte	0x04, 0x17
        /*001a*/ 	.short	(.L_1023 - .L_1022)
.L_1022:
        /*001c*/ 	.word	0x00000000
        /*0020*/ 	.short	0x000a
        /*0022*/ 	.short	0x0050
        /*0024*/ 	.byte	0x00, 0xf5, 0x21, 0x00


	//----- nvinfo : EIATTR_KPARAM_INFO
	.align		4
.L_1023:
        /*0028*/ 	.byte	0x04, 0x17
        /*002a*/ 	.short	(.L_1025 - .L_1024)
.L_1024:
        /*002c*/ 	.word	0x00000000
        /*0030*/ 	.short	0x0009
        /*0032*/ 	.short	0x0048
        /*0034*/ 	.byte	0x00, 0xf0, 0x21, 0x00


	//----- nvinfo : EIATTR_KPARAM_INFO
	.align		4
.L_1025:
        /*0038*/ 	.byte	0x04, 0x17
        /*003a*/ 	.short	(.L_1027 - .L_1026)
.L_1026:
        /*003c*/ 	.word	0x00000000
        /*0040*/ 	.short	0x0008
        /*0042*/ 	.short	0x0040
        /*0044*/ 	.byte	0x00, 0xf0, 0x11, 0x00


	//----- nvinfo : EIATTR_KPARAM_INFO
	.align		4
.L_1027:
        /*0048*/ 	.byte	0x04, 0x17
        /*004a*/ 	.short	(.L_1029 - .L_1028)
.L_1028:
        /*004c*/ 	.word	0x00000000
        /*0050*/ 	.short	0x0007
        /*0052*/ 	.short	0x0038
        /*0054*/ 	.byte	0x00, 0xf5, 0x21, 0x00


	//----- nvinfo : EIATTR_KPARAM_INFO
	.align		4
.L_1029:
        /*0058*/ 	.byte	0x04, 0x17
        /*005a*/ 	.short	(.L_1031 - .L_1030)
.L_1030:
        /*005c*/ 	.word	0x00000000
        /*0060*/ 	.short	0x0006
        /*0062*/ 	.short	0x0030
        /*0064*/ 	.byte	0x00, 0xf5, 0x21, 0x00


	//----- nvinfo : EIATTR_KPARAM_INFO
	.align		4
.L_1031:
        /*0068*/ 	.byte	0x04, 0x17
        /*006a*/ 	.short	(.L_1033 - .L_1032)
.L_1032:
        /*006c*/ 	.word	0x00000000
        /*0070*/ 	.short	0x0005
        /*0072*/ 	.short	0x0028
        /*0074*/ 	.byte	0x00, 0xf5, 0x21, 0x00


	//----- nvinfo : EIATTR_KPARAM_INFO
	.align		4
.L_1033:
        /*0078*/ 	.byte	0x04, 0x17
        /*007a*/ 	.short	(.L_1035 - .L_1034)
.L_1034:
        /*007c*/ 	.word	0x00000000
        /*0080*/ 	.short	0x0004
        /*0082*/ 	.short	0x0020
        /*0084*/ 	.byte	0x00, 0xf5, 0x21, 0x00


	//----- nvinfo : EIATTR_KPARAM_INFO
	.align		4
.L_1035:
        /*0088*/ 	.byte	0x04, 0x17
        /*008a*/ 	.short	(.L_1037 - .L_1036)
.L_1036:
        /*008c*/ 	.word	0x00000000
        /*0090*/ 	.short	0x0003
        /*0092*/ 	.short	0x0018
        /*0094*/ 	.byte	0x00, 0xf5, 0x21, 0x00


	//----- nvinfo : EIATTR_KPARAM_INFO
	.align		4
.L_1037:
        /*0098*/ 	.byte	0x04, 0x17
        /*009a*/ 	.short	(.L_1039 - .L_1038)
.L_1038:
        /*009c*/ 	.word	0x00000000
        /*00a0*/ 	.short	0x0002
        /*00a2*/ 	.short	0x0010
        /*00a4*/ 	.byte	0x00, 0xf5, 0x21, 0x00


	//----- nvinfo : EIATTR_KPARAM_INFO
	.align		4
.L_1039:
        /*00a8*/ 	.byte	0x04, 0x17
        /*00aa*/ 	.short	(.L_1041 - .L_1040)
.L_1040:
        /*00ac*/ 	.word	0x00000000
        /*00b0*/ 	.short	0x0001
        /*00b2*/ 	.short	0x0008
        /*00b4*/ 	.byte	0x00, 0xf5, 0x21, 0x00


	//----- nvinfo : EIATTR_KPARAM_INFO
	.align		4
.L_1041:
        /*00b8*/ 	.byte	0x04, 0x17
        /*00ba*/ 	.short	(.L_1043 - .L_1042)
.L_1042:
        /*00bc*/ 	.word	0x00000000
        /*00c0*/ 	.short	0x0000
        /*00c2*/ 	.short	0x0000
        /*00c4*/ 	.byte	0x00, 0xf5, 0x21, 0x00


	//----- nvinfo : EIATTR_SPARSE_MMA_MASK
	.align		4
.L_1043:
        /*00c8*/ 	.byte	0x03, 0x50
        /*00ca*/ 	.short	0x0000


	//----- nvinfo : EIATTR_MAXREG_COUNT
	.align		4
        /*00cc*/ 	.byte	0x03, 0x1b
        /*00ce*/ 	.short	0x0060


	//----- nvinfo : EIATTR_MERCURY_ISA_VERSION
	.align		4
        /*00d0*/ 	.byte	0x03, 0x5f
        /*00d2*/ 	.short	0x0101


	//----- nvinfo : EIATTR_VRC_CTA_INIT_COUNT
	.align		4
        /*00d4*/ 	.byte	0x02, 0x4a
	.zero		1
	.zero		1


	//----- nvinfo : EIATTR_EXIT_INSTR_OFFSETS
	.align		4
        /*00d8*/ 	.byte	0x04, 0x1c
        /*00da*/ 	.short	(.L_1045 - .L_1044)


	//   ....[0]....
.L_1044:
        /*00dc*/ 	.word	0x00000010


	//----- nvinfo : EIATTR_MAX_THREADS
	.align		4
.L_1045:
        /*00e0*/ 	.byte	0x04, 0x05
        /*00e2*/ 	.short	(.L_1047 - .L_1046)
.L_1046:
        /*00e4*/ 	.word	0x00000140
        /*00e8*/ 	.word	0x00000001
        /*00ec*/ 	.word	0x00000001


	//----- nvinfo : EIATTR_CBANK_PARAM_SIZE
	.align		4
.L_1047:
        /*00f0*/ 	.byte	0x03, 0x19
        /*00f2*/ 	.short	0x0060


	//----- nvinfo : EIATTR_PARAM_CBANK
	.align		4
        /*00f4*/ 	.byte	0x04, 0x0a
        /*00f6*/ 	.short	(.L_1049 - .L_1048)
	.align		4
.L_1048:
        /*00f8*/ 	.word	index@(.nv.constant0._ZN13group_norm_v218gn_bwd_cuda_kernelI6__halfLi320ELi2ELi16ELi40ELi4096ELb1ELb1ELi32ELi320ELi320ELi4ELb1ELi2ELb0ELb0ELNS_15WgradSyncMethodE3ENS_16CompileConditionILi1000EEEEEvPT_S6_S6_PKS5_S8_S8_S8_PKfflPfPj)
        /*00fc*/ 	.short	0x0380
        /*00fe*/ 	.short	0x0060


	//----- nvinfo : EIATTR_SW_WAR
	.align		4
.L_1049:
        /*0100*/ 	.byte	0x04, 0x36
        /*0102*/ 	.short	(.L_1051 - .L_1050)
.L_1050:
        /*0104*/ 	.word	0x00000008
.L_1051:


//--------------------- .nv.info._ZN13group_norm_v218gn_bwd_cuda_kernelI6__halfLi320ELi3ELi16ELi40ELi4096ELb1ELb1ELi32ELi320ELi320ELi4ELb1ELi2ELb0ELb0ELNS_15WgradSyncMethodE3ENS_16CompileConditionILi1000EEEEEvPT_S6_S6_PKS5_S8_S8_S8_PKfflPfPj --------------------------
	.section	.nv.info._ZN13group_norm_v218gn_bwd_cuda_kernelI6__halfLi320ELi3ELi16ELi40ELi4096ELb1ELb1ELi32ELi320ELi320ELi4ELb1ELi2ELb0ELb0ELNS_15WgradSyncMethodE3ENS_16CompileConditionILi1000EEEEEvPT_S6_S6_PKS5_S8_S8_S8_PKfflPfPj,"",@"SHT_CUDA_INFO"
	.sectionflags	@""
	.align	4


	//----- nvinfo : EIATTR_CUDA_API_VERSION
	.align		4
        /*0000*/ 	.byte	0x04, 0x37
        /*0002*/ 	.short	(.L_1053 - .L_1052)
.L_1052:
        /*0004*/ 	.word	0x00000082


	//----- nvinfo : EIATTR_KPARAM_INFO
	.align		4
.L_1053:
        /*0008*/ 	.byte	0x04, 0x17
        /*000a*/ 	.short	(.L_1055 - .L_1054)
.L_1054:
        /*000c*/ 	.word	0x00000000
        /*0010*/ 	.short	0x000b
        /*0012*/ 	.short	0x0058
        /*0014*/ 	.byte	0x00, 0xf5, 0x21, 0x00


	//----- nvinfo : EIATTR_KPARAM_INFO
	.align		4
.L_1055:
        /*0018*/ 	.byte	0x04, 0x17
        /*001a*/ 	.short	(.L_1057 - .L_1056)
.L_1056:
        /*001c*/ 	.word	0x00000000
        /*0020*/ 	.short	0x000a
        /*0022*/ 	.short	0x0050
        /*0024*/ 	.byte	0x00, 0xf5, 0x21, 0x00


	//----- nvinfo : EIATTR_KPARAM_INFO
	.align		4
.L_1057:
        /*0028*/ 	.byte	0x04, 0x17
        /*002a*/ 	.short	(.L_1059 - .L_1058)
.L_1058:
        /*002c*/ 	.word	0x00000000
        /*0030*/ 	.short	0x0009
        /*0032*/ 	.short	0x0048
        /*0034*/ 	.byte	0x00, 0xf0, 0x21, 0x00


	//----- nvinfo : EIATTR_KPARAM_INFO
	.align		4
.L_1059:
        /*0038*/ 	.byte	0x04, 0x17
        /*003a*/ 	.short	(.L_1061 - .L_1060)
.L_1060:
        /*003c*/ 	.word	0x00000000
        /*0040*/ 	.short	0x0008
        /*0042*/ 	.short	0x0040
        /*0044*/ 	.byte	0x00, 0xf0, 0x11, 0x00


	//----- nvinfo : EIATTR_KPARAM_INFO
	.align		4
.L_1061:
        /*0048*/ 	.byte	0x04, 0x17
        /*004a*/ 	.short	(.L_1063 - .L_1062)
.L_1062:
        /*004c*/ 	.word	0x00000000
        /*0050*/ 	.short	0x0007
        /*0052*/ 	.short	0x0038
        /*0054*/ 	.byte	0x00, 0xf5, 0x21, 0x00


	//----- nvinfo : EIATTR_KPARAM_INFO
	.align		4
.L_1063:
        /*0058*/ 	.byte	0x04, 0x17
        /*005a*/ 	.short	(.L_1065 - .L_1064)
.L_1064:
        /*005c*/ 	.word	0x00000000
        /*0060*/ 	.short	0x0006
        /*0062*/ 	.short	0x0030
        /*0064*/ 	.byte	0x00, 0xf5, 0x21, 0x00


	//----- nvinfo : EIATTR_KPARAM_INFO
	.align		4
.L_1065:
        /*0068*/ 	.byte	0x04, 0x17
        /*006a*/ 	.short	(.L_1067 - .L_1066)
.L_1066:
        /*006c*/ 	.word	0x00000000
        /*0070*/ 	.short	0x0005
        /*0072*/ 	.short	0x0028
        /*0074*/ 	.byte	0x00, 0xf5, 0x21, 0x00


	//----- nvinfo : EIATTR_KPARAM_INFO
	.align		4
.L_1067:
        /*0078*/ 	.byte	0x04, 0x17
        /*007a*/ 	.short	(.L_1069 - .L_1068)
.L_1068:
        /*007c*/ 	.word	0x00000000
        /*0080*/ 	.short	0x0004
        /*0082*/ 	.short	0x0020
        /*0084*/ 	.byte	0x00, 0xf5, 0x21, 0x00


	//----- nvinfo : EIATTR_KPARAM_INFO
	.align		4
.L_1069:
        /*0088*/ 	.byte	0x04, 0x17
        /*008a*/ 	.short	(.L_1071 - .L_1070)
.L_1070:
        /*008c*/ 	.word	0x00000000
        /*0090*/ 	.short	0x0003
        /*0092*/ 	.short	0x0018
        /*0094*/ 	.byte	0x00, 0xf5, 0x21, 0x00


	//----- nvinfo : EIATTR_KPARAM_INFO
	.align		4
.L_1071:
        /*0098*/ 	.byte	0x04, 0x17
        /*009a*/ 	.short	(.L_1073 - .L_1072)
.L_1072:
        /*009c*/ 	.word	0x00000000
        /*00a0*/ 	.short	0x0002
        /*00a2*/ 	.short	0x0010
        /*00a4*/ 	.byte	0x00, 0xf5, 0x21, 0x00


	//----- nvinfo : EIATTR_KPARAM_INFO
	.align		4
.L_1073:
        /*00a8*/ 	.byte	0x04, 0x17
        /*00aa*/ 	.short	(.L_1075 - .L_1074)
.L_1074:
        /*00ac*/ 	.word	0x00000000
        /*00b0*/ 	.short	0x0001
        /*00b2*/ 	.short	0x0008
        /*00b4*/ 	.byte	0x00, 0xf5, 0x21, 0x00


	//----- nvinfo : EIATTR_KPARAM_INFO
	.align		4
.L_1075:
        /*00b8*/ 	.byte	0x04, 0x17
        /*00ba*/ 	.short	(.L_1077 - .L_1076)
.L_1076:
        /*00bc*/ 	.word	0x00000000
        /*00c0*/ 	.short	0x0000
        /*00c2*/ 	.short	0x0000
        /*00c4*/ 	.byte	0x00, 0xf5, 0x21, 0x00


	//----- nvinfo : EIATTR_SPARSE_MMA_MASK
	.align		4
.L_1077:
        /*00c8*/ 	.byte	0x03, 0x50
        /*00ca*/ 	.short	0x0000


	//----- nvinfo : EIATTR_MAXREG_COUNT
	.align		4
        /*00cc*/ 	.byte	0x03, 0x1b
        /*00ce*/ 	.short	0x0040


	//----- nvinfo : EIATTR_MERCURY_ISA_VERSION
	.align		4
        /*00d0*/ 	.byte	0x03, 0x5f
        /*00d2*/ 	.short	0x0101


	//----- nvinfo : EIATTR_VRC_CTA_INIT_COUNT
	.align		4
        /*00d4*/ 	.byte	0x02, 0x4a
	.zero		1
	.zero		1


	//----- nvinfo : EIATTR_EXIT_INSTR_OFFSETS
	.align		4
        /*00d8*/ 	.byte	0x04, 0x1c
        /*00da*/ 	.short	(.L_1079 - .L_1078)


	//   ....[0]....
.L_1078:
        /*00dc*/ 	.word	0x00000010


	//----- nvinfo : EIATTR_MAX_THREADS
	.align		4
.L_1079:
        /*00e0*/ 	.byte	0x04, 0x05
        /*00e2*/ 	.short	(.L_1081 - .L_1080)
.L_1080:
        /*00e4*/ 	.word	0x00000140
        /*00e8*/ 	.word	0x00000001
        /*00ec*/ 	.word	0x00000001


	//----- nvinfo : EIATTR_CBANK_PARAM_SIZE
	.align		4
.L_1081:
        /*00f0*/ 	.byte	0x03, 0x19
        /*00f2*/ 	.short	0x0060


	//----- nvinfo : EIATTR_PARAM_CBANK
	.align		4
        /*00f4*/ 	.byte	0x04, 0x0a
        /*00f6*/ 	.short	(.L_1083 - .L_1082)
	.align		4
.L_1082:
        /*00f8*/ 	.word	index@(.nv.constant0._ZN13group_norm_v218gn_bwd_cuda_kernelI6__halfLi320ELi3ELi16ELi40ELi4096ELb1ELb1ELi32ELi320ELi320ELi4ELb1ELi2ELb0ELb0ELNS_15WgradSyncMethodE3ENS_16CompileConditionILi1000EEEEEvPT_S6_S6_PKS5_S8_S8_S8_PKfflPfPj)
        /*00fc*/ 	.short	0x0380
        /*00fe*/ 	.short	0x0060


	//----- nvinfo : EIATTR_SW_WAR
	.align		4
.L_1083:
        /*0100*/ 	.byte	0x04, 0x36
        /*0102*/ 	.short	(.L_1085 - .L_1084)
.L_1084:
        /*0104*/ 	.word	0x00000008
.L_1085:


//--------------------- .nv.info._ZN13group_norm_v218gn_bwd_cuda_kernelI6__halfLi320ELi3ELi16ELi40ELi4096ELb1ELb1ELi32ELi320ELi320ELi4ELb1ELi3ELb0ELb0ELNS_15WgradSyncMethodE2ENS_16CompileConditionILi1000EEEEEvPT_S6_S6_PKS5_S8_S8_S8_PKfflPfPj --------------------------
	.section	.nv.info._ZN13group_norm_v218gn_bwd_cuda_kernelI6__halfLi320ELi3ELi16ELi40ELi4096ELb1ELb1ELi32ELi320ELi320ELi4ELb1ELi3ELb0ELb0ELNS_15WgradSyncMethodE2ENS_16CompileConditionILi1000EEEEEvPT_S6_S6_PKS5_S8_S8_S8_PKfflPfPj,"",@"SHT_CUDA_INFO"
	.sectionflags	@""
	.align	4


	//----- nvinfo : EIATTR_CUDA_API_VERSION
	.align		4
        /*0000*/ 	.byte	0x04, 0x37
        /*0002*/ 	.short	(.L_1087 - .L_1086)
.L_1086:
        /*0004*/ 	.word	0x00000082


	//----- nvinfo : EIATTR_KPARAM_INFO
	.align		4
.L_1087:
        /*0008*/ 	.byte	0x04, 0x17
        /*000a*/ 	.short	(.L_1089 - .L_1088)
.L_1088:
        /*000c*/ 	.word	0x00000000
        /*0010*/ 	.short	0x000b
        /*0012*/ 	.short	0x0058
        /*0014*/ 	.byte	0x00, 0xf5, 0x21, 0x00


	//----- nvinfo : EIATTR_KPARAM_INFO
	.align		4
.L_1089:
        /*0018*/ 	.byte	0x04, 0x17
        /*001a*/ 	.short	(.L_1091 - .L_1090)
.L_1090:
        /*001c*/ 	.word	0x00000000
        /*0020*/ 	.short	0x000a
        /*0022*/ 	.short	0x0050
        /*0024*/ 	.byte	0x00, 0xf5, 0x21, 0x00


	//----- nvinfo : EIATTR_KPARAM_INFO
	.align		4
.L_1091:
        /*0028*/ 	.byte	0x04, 0x17
        /*002a*/ 	.short	(.L_1093 - .L_1092)
.L_1092:
        /*002c*/ 	.word	0x00000000
        /*0030*/ 	.short	0x0009
        /*0032*/ 	.short	0x0048
        /*0034*/ 	.byte	0x00, 0xf0, 0x21, 0x00


	//----- nvinfo : EIATTR_KPARAM_INFO
	.align		4
.L_1093:
        /*0038*/ 	.byte	0x04, 0x17
        /*003a*/ 	.short	(.L_1095 - .L_1094)
.L_1094:
        /*003c*/ 	.word	0x00000000
        /*0040*/ 	.short	0x0008
        /*0042*/ 	.short	0x0040
        /*0044*/ 	.byte	0x00, 0xf0, 0x11, 0x00


	//----- nvinfo : EIATTR_KPARAM_INFO
	.align		4
.L_1095:
        /*0048*/ 	.byte	0x04, 0x17
        /*004a*/ 	.short	(.L_1097 - .L_1096)
.L_1096:
        /*004c*/ 	.word	0x00000000
        /*0050*/ 	.short	0x0007
        /*0052*/ 	.short	0x0038
        /*0054*/ 	.byte	0x00, 0xf5, 0x21, 0x00


	//----- nvinfo : EIATTR_KPARAM_INFO
	.align		4
.L_1097:
        /*0058*/ 	.byte	0x04, 0x17
        /*005a*/ 	.short	(.L_1099 - .L_1098)
.L_1098:
        /*005c*/ 	.word	0x00000000
        /*0060*/ 	.short	0x0006
        /*0062*/ 	.short	0x0030
        /*0064*/ 	.byte	0x00, 0xf5, 0x21, 0x00


	//----- nvinfo : EIATTR_KPARAM_INFO
	.align		4
.L_1099:
        /*0068*/ 	.byte	0x04, 0x17
        /*006a*/ 	.short	(.L_1101 - .L_1100)
.L_1100:
        /*006c*/ 	.word	0x00000000
        /*0070*/ 	.short	0x0005
        /*0072*/ 	.short	0x0028
        /*0074*/ 	.byte	0x00, 0xf5, 0x21, 0x00


	//----- nvinfo : EIATTR_KPARAM_INFO
	.align		4
.L_1101:
        /*0078*/ 	.byte	0x04, 0x17
        /*007a*/ 	.short	(.L_1103 - .L_1102)
.L_1102:
        /*007c*/ 	.word	0x00000000
        /*0080*/ 	.short	0x0004
        /*0082*/ 	.short	0x0020
        /*0084*/ 	.byte	0x00, 0xf5, 0x21, 0x00


	//----- nvinfo : EIATTR_KPARAM_INFO
	.align		4
.L_1103:
        /*0088*/ 	.byte	0x04, 0x17
        /*008a*/ 	.short	(.L_1105 - .L_1104)
.L_1104:
        /*008c*/ 	.word	0x00000000
        /*0090*/ 	.short	0x0003
        /*0092*/ 	.short	0x0018
        /*0094*/ 	.byte	0x00, 0xf5, 0x21, 0x00


	//----- nvinfo : EIATTR_KPARAM_INFO
	.align		4
.L_1105:
        /*0098*/ 	.byte	0x04, 0x17
        /*009a*/ 	.short	(.L_1107 - .L_1106)
.L_1106:
        /*009c*/ 	.word	0x00000000
        /*00a0*/ 	.short	0x0002
        /*00a2*/ 	.short	0x0010
        /*00a4*/ 	.byte	0x00, 0xf5, 0x21, 0x00


	//----- nvinfo : EIATTR_KPARAM_INFO
	.align		4
.L_1107:
        /*00a8*/ 	.byte	0x04, 0x17
        /*00aa*/ 	.short	(.L_1109 - .L_1108)
.L_1108:
        /*00ac*/ 	.word	0x00000000
        /*00b0*/ 	.short	0x0001
        /*00b2*/ 	.short	0x0008
        /*00b4*/ 	.byte	0x00, 0xf5, 0x21, 0x00


	//----- nvinfo : EIATTR_KPARAM_INFO
	.align		4
.L_1109:
        /*00b8*/ 	.byte	0x04, 0x17
        /*00ba*/ 	.short	(.L_1111 - .L_1110)
.L_1110:
        /*00bc*/ 	.word	0x00000000
        /*00c0*/ 	.short	0x0000
        /*00c2*/ 	.short	0x0000
        /*00c4*/ 	.byte	0x00, 0xf5, 0x21, 0x00


	//----- nvinfo : EIATTR_SPARSE_MMA_MASK
	.align		4
.L_1111:
        /*00c8*/ 	.byte	0x03, 0x50
        /*00ca*/ 	.short	0x0000


	//----- nvinfo : EIATTR_MAXREG_COUNT
	.align		4
        /*00cc*/ 	.byte	0x03, 0x1b
        /*00ce*/ 	.short	0x0040


	//----- nvinfo : EIATTR_MERCURY_ISA_VERSION
	.align		4
        /*00d0*/ 	.byte	0x03, 0x5f
        /*00d2*/ 	.short	0x0101


	//----- nvinfo : EIATTR_VRC_CTA_INIT_COUNT
	.align		4
        /*00d4*/ 	.byte	0x02, 0x4a
	.zero		1
	.zero		1


	//----- nvinfo : EIATTR_EXIT_INSTR_OFFSETS
	.align		4
        /*00d8*/ 	.byte	0x04, 0x1c
        /*00da*/ 	.short	(.L_1113 - .L_1112)


	//   ....[0]....
.L_1112:
        /*00dc*/ 	.word	0x00000010


	//----- nvinfo : EIATTR_MAX_THREADS
	.align		4
.L_1113:
        /*00e0*/ 	.byte	0x04, 0x05
        /*00e2*/ 	.short	(.L_1115 - .L_1114)
.L_1114:
        /*00e4*/ 	.word	0x00000140
        /*00e8*/ 	.word	0x00000001
        /*00ec*/ 	.word	0x00000001


	//----- nvinfo : EIATTR_CBANK_PARAM_SIZE
	.align		4
.L_1115:
        /*00f0*/ 	.byte	0x03, 0x19
        /*00f2*/ 	.short	0x0060


	//----- nvinfo : EIATTR_PARAM_CBANK
	.align		4
        /*00f4*/ 	.byte	0x04, 0x0a
        /*00f6*/ 	.short	(.L_1117 - .L_1116)
	.align		4
.L_1116:
        /*00f8*/ 	.word	index@(.nv.constant0._ZN13group_norm_v218gn_bwd_cuda_kernelI6__halfLi320ELi3ELi16ELi40ELi4096ELb1ELb1ELi32ELi320ELi320ELi4ELb1ELi3ELb0ELb0ELNS_15WgradSyncMethodE2ENS_16CompileConditionILi1000EEEEEvPT_S6_S6_PKS5_S8_S8_S8_PKfflPfPj)
        /*00fc*/ 	.short	0x0380
        /*00fe*/ 	.short	0x0060


	//----- nvinfo : EIATTR_SW_WAR
	.align		4
.L_1117:
        /*0100*/ 	.byte	0x04, 0x36
        /*0102*/ 	.short	(.L_1119 - .L_1118)
.L_1118:
        /*0104*/ 	.word	0x00000008
.L_1119:


//--------------------- .nv.info._ZN13group_norm_v214gn_cuda_kernelI6__halfLi320ELi3ELi32ELi20ELi4096ELb0ELi32ELi320ELi320ELi4ELb1ELi2ELb0ELb0ENS_16CompileConditionILi1000EEEEEvPT_PKS4_S7_S7_flPfS8_Pj --------------------------
	.section	.nv.info._ZN13group_norm_v214gn_cuda_kernelI6__halfLi320ELi3ELi32ELi20ELi4096ELb0ELi32ELi320ELi320ELi4ELb1ELi2ELb0ELb0ENS_16CompileConditionILi1000EEEEEvPT_PKS4_S7_S7_flPfS8_Pj,"",@"SHT_CUDA_INFO"
	.sectionflags	@""
	.align	4


	//----- nvinfo : EIATTR_CUDA_API_VERSION
	.align		4
        /*0000*/ 	.byte	0x04, 0x37
        /*0002*/ 	.short	(.L_1121 - .L_1120)
.L_1120:
        /*0004*/ 	.word	0x00000082


	//----- nvinfo : EIATTR_KPARAM_INFO
	.align		4
.L_1121:
        /*0008*/ 	.byte	0x04, 0x17
        /*000a*/ 	.short	(.L_1123 - .L_1122)
.L_1122:
        /*000c*/ 	.word	0x00000000
        /*0010*/ 	.short	0x0008
        /*0012*/ 	.short	0x0040
        /*0014*/ 	.byte	0x00, 0xf5, 0x21, 0x00


	//----- nvinfo : EIATTR_KPARAM_INFO
	.align		4
.L_1123:
        /*0018*/ 	.byte	0x04, 0x17
        /*001a*/ 	.short	(.L_1125 - .L_1124)
.L_1124:
        /*001c*/ 	.word	0x00000000
        /*0020*/ 	.short	0x0007
        /*0022*/ 	.short	0x0038
        /*0024*/ 	.byte	0x00, 0xf5, 0x21, 0x00


	//----- nvinfo : EIATTR_KPARAM_INFO
	.align		4
.L_1125:
        /*0028*/ 	.byte	0x04, 0x17
        /*002a*/ 	.short	(.L_1127 - .L_1126)
.L_1126:
        /*002c*/ 	.word	0x00000000
        /*0030*/ 	.short	0x0006
        /*0032*/ 	.short	0x0030
        /*0034*/ 	.byte	0x00, 0xf5, 0x21, 0x00


	//----- nvinfo : EIATTR_KPARAM_INFO
	.align		4
.L_1127:
        /*0038*/ 	.byte	0x04, 0x17
        /*003a*/ 	.short	(.L_1129 - .L_1128)
.L_1128:
        /*003c*/ 	.word	0x00000000
        /*0040*/ 	.short	0x0005
        /*0042*/ 	.short	0x0028
        /*0044*/ 	.byte	0x00, 0xf0, 0x21, 0x00


	//----- nvinfo : EIATTR_KPARAM_INFO
	.align		4
.L_1129:
        /*0048*/ 	.byte	0x04, 0x17
        /*004a*/ 	.short	(.L_1131 - .L_1130)
.L_1130:
        /*004c*/ 	.word	0x00000000
        /*0050*/ 	.short	0x0004
        /*0052*/ 	.short	0x0020
        /*0054*/ 	.byte	0x00, 0xf0, 0x11, 0x00


	//----- nvinfo : EIATTR_KPARAM_INFO
	.align		4
.L_1131:
        /*0058*/ 	.byte	0x04, 0x17
        /*005a*/ 	.short	(.L_1133 - .L_1132)
.L_1132:
        /*005c*/ 	.word	0x00000000
        /*0060*/ 	.short	0x0003
        /*0062*/ 	.short	0x0018
        /*0064*/ 	.byte	0x00, 0xf5, 0x21, 0x00


	//----- nvinfo : EIATTR_KPARAM_INFO
	.align		4
.L_1133:
        /*0068*/ 	.byte	0x04, 0x17
        /*006a*/ 	.short	(.L_1135 - .L_1134)
.L_1134:
        /*006c*/ 	.word	0x00000000
        /*0070*/ 	.short	0x0002
        /*0072*/ 	.short	0x0010
        /*0074*/ 	.byte	0x00, 0xf5, 0x21, 0x00


	//----- nvinfo : EIATTR_KPARAM_INFO
	.align		4
.L_1135:
        /*0078*/ 	.byte	0x04, 0x17
        /*007a*/ 	.short	(.L_1137 - .L_1136)
.L_1136:
        /*007c*/ 	.word	0x00000000
        /*0080*/ 	.short	0x0001
        /*0082*/ 	.short	0x0008
        /*0084*/ 	.byte	0x00, 0xf5, 0x21, 0x00


	//----- nvinfo : EIATTR_KPARAM_INFO
	.align		4
.L_1137:
        /*0088*/ 	.byte	0x04, 0x17
        /*008a*/ 	.short	(.L_1139 - .L_1138)
.L_1138:
        /*008c*/ 	.word	0x00000000
        /*0090*/ 	.short	0x0000
        /*0092*/ 	.short	0x0000
        /*0094*/ 	.byte	0x00, 0xf5, 0x21, 0x00


	//----- nvinfo : EIATTR_SPARSE_MMA_MASK
	.align		4
.L_1139:
        /*0098*/ 	.byte	0x03, 0x50
        /*009a*/ 	.short	0x0000


	//----- nvinfo : EIATTR_MAXREG_COUNT
	.align		4
        /*009c*/ 	.byte	0x03, 0x1b
        /*009e*/ 	.short	0x0040


	//----- nvinfo : EIATTR_MERCURY_ISA_VERSION
	.align		4
        /*00a0*/ 	.byte	0x03, 0x5f
        /*00a2*/ 	.short	0x0101


	//----- nvinfo : EIATTR_VRC_CTA_INIT_COUNT
	.align		4
        /*00a4*/ 	.byte	0x02, 0x4a
	.zero		1
	.zero		1


	//----- nvinfo : EIATTR_EXIT_INSTR_OFFSETS
	.align		4
        /*00a8*/ 	.byte	0x04, 0x1c
        /*00aa*/ 	.short	(.L_1141 - .L_1140)


	//   ....[0]....
.L_1140:
        /*00ac*/ 	.word	0x00000010


	//----- nvinfo : EIATTR_MAX_THREADS
	.align		4
.L_1141:
        /*00b0*/ 	.byte	0x04, 0x05
        /*00b2*/ 	.short	(.L_1143 - .L_1142)
.L_1142:
        /*00b4*/ 	.word	0x00000140
        /*00b8*/ 	.word	0x00000001
        /*00bc*/ 	.word	0x00000001


	//----- nvinfo : EIATTR_CBANK_PARAM_SIZE
	.align		4
.L_1143:
        /*00c0*/ 	.byte	0x03, 0x19
        /*00c2*/ 	.short	0x0048


	//----- nvinfo : EIATTR_PARAM_CBANK
	.align		4
        /*00c4*/ 	.byte	0x04, 0x0a
        /*00c6*/ 	.short	(.L_1145 - .L_1144)
	.align		4
.L_1144:
        /*00c8*/ 	.word	index@(.nv.constant0._ZN13group_norm_v214gn_cuda_kernelI6__halfLi320ELi3ELi32ELi20ELi4096ELb0ELi32ELi320ELi320ELi4ELb1ELi2ELb0ELb0ENS_16CompileConditionILi1000EEEEEvPT_PKS4_S7_S7_flPfS8_Pj)
        /*00cc*/ 	.short	0x0380
        /*00ce*/ 	.short	0x0048


	//----- nvinfo : EIATTR_SW_WAR
	.align		4
.L_1145:
        /*00d0*/ 	.byte	0x04, 0x36
        /*00d2*/ 	.short	(.L_1147 - .L_1146)
.L_1146:
        /*00d4*/ 	.word	0x00000008
.L_1147:


//--------------------- .nv.info._ZN13group_norm_v214gn_cuda_kernelI6__halfLi320ELi1ELi32ELi20ELi4096ELb0ELi64ELi320ELi320ELi4ELb1ELi2ELb0ELb0ENS_16CompileConditionILi1000EEEEEvPT_PKS4_S7_S7_flPfS8_Pj --------------------------
	.section	.nv.info._ZN13group_norm_v214gn_cuda_kernelI6__halfLi320ELi1ELi32ELi20ELi4096ELb0ELi64ELi320ELi320ELi4ELb1ELi2ELb0ELb0ENS_16CompileConditionILi1000EEEEEvPT_PKS4_S7_S7_flPfS8_Pj,"",@"SHT_CUDA_INFO"
	.sectionflags	@""
	.align	4


	//----- nvinfo : EIATTR_CUDA_API_VERSION
	.align		4
        /*0000*/ 	.byte	0x04, 0x37
        /*0002*/ 	.short	(.L_1149 - .L_1148)
.L_1148:
        /*0004*/ 	.word	0x00000082


	//----- nvinfo : EIATTR_KPARAM_INFO
	.align		4
.L_1149:
        /*0008*/ 	.byte	0x04, 0x17
        /*000a*/ 	.short	(.L_1151 - .L_1150)
.L_1150:
        /*000c*/ 	.word	0x00000000
        /*0010*/ 	.short	0x0008
        /*0012*/ 	.short	0x0040
        /*0014*/ 	.byte	0x00, 0xf5, 0x21, 0x00


	//----- nvinfo : EIATTR_KPARAM_INFO
	.align		4
.L_1151:
        /*0018*/ 	.byte	0x04, 0x17
        /*001a*/ 	.short	(.L_1153 - .L_1152)
.L_1152:
        /*001c*/ 	.word	0x00000000
        /*0020*/ 	.short	0x0007
        /*0022*/ 	.short	0x0038
        /*0024*/ 	.byte	0x00, 0xf5, 0x21, 0x00


	//----- nvinfo : EIATTR_KPARAM_INFO
	.align		4
.L_1153:
        /*0028*/ 	.byte	0x04, 0x17
        /*002a*/ 	.short	(.L_1155 - .L_1154)
.L_1154:
        /*002c*/ 	.word	0x00000000
        /*0030*/ 	.short	0x0006
        /*0032*/ 	.short	0x0030
        /*0034*/ 	.byte	0x00, 0xf5, 0x21, 0x00


	//----- nvinfo : EIATTR_KPARAM_INFO
	.align		4
.L_1155:
        /*0038*/ 	.byte	0x04, 0x17
        /*003a*/ 	.short	(.L_1157 - .L_1156)
.L_1156:
        /*003c*/ 	.word	0x00000000
        /*0040*/ 	.short	0x0005
        /*0042*/ 	.short	0x0028
        /*0044*/ 	.byte	0x00, 0xf0, 0x21, 0x00


	//----- nvinfo : EIATTR_KPARAM_INFO
	.align		4
.L_1157:
        /*0048*/ 	.byte	0x04, 0x17
        /*004a*/ 	.short	(.L_1159 - .L_1158)
.L_1158:
        /*004c*/ 	.word	0x00000000
        /*0050*/ 	.short	0x0004
        /*0052*/ 	.short	0x0020
        /*0054*/ 	.byte	0x00, 0xf0, 0x11, 0x00


	//----- nvinfo : EIATTR_KPARAM_INFO
	.align		4
.L_1159:
        /*0058*/ 	.byte	0x04, 0x17
        /*005a*/ 	.short	(.L_1161 - .L_1160)
.L_1160:
        /*005c*/ 	.word	0x00000000
        /*0060*/ 	.short	0x0003
        /*0062*/ 	.short	0x0018
        /*0064*/ 	.byte	0x00, 0xf5, 0x21, 0x00


	//----- nvinfo : EIATTR_KPARAM_INFO
	.align		4
.L_1161:
        /*0068*/ 	.byte	0x04, 0x17
        /*006a*/ 	.short	(.L_1163 - .L_1162)
.L_1162:
        /*006c*/ 	.word	0x00000000
        /*0070*/ 	.short	0x0002
        /*0072*/ 	.short	0x0010
        /*0074*/ 	.byte	0x00, 0xf5, 0x21, 0x00


	//----- nvinfo : EIATTR_KPARAM_INFO
	.align		4
.L_1163:
        /*0078*/ 	.byte	0x04, 0x17
        /*007a*/ 	.short	(.L_1165 - .L_1164)
.L_1164:
        /*007c*/ 	.word	0x00000000
        /*0080*/ 	.short	0x0001
        /*0082*/ 	.short	0x0008
        /*0084*/ 	.byte	0x00, 0xf5, 0x21, 0x00


	//----- nvinfo : EIATTR_KPARAM_INFO
	.align		4
.L_1165:
        /*0088*/ 	.byte	0x04, 0x17
        /*008a*/ 	.short	(.L_1167 - .L_1166)
.L_1166:
        /*008c*/ 	.word	0x00000000
        /*0090*/ 	.short	0x0000
        /*0092*/ 	.short	0x0000
        /*0094*/ 	.byte	0x00, 0xf5, 0x21, 0x00


	//----- nvinfo : EIATTR_SPARSE_MMA_MASK
	.align		4
.L_1167:
        /*0098*/ 	.byte	0x03, 0x50
        /*009a*/ 	.short	0x0000


	//----- nvinfo : EIATTR_MAXREG_COUNT
	.align		4
        /*009c*/ 	.byte	0x03, 0x1b
        /*009e*/ 	.short	0x00a8


	//----- nvinfo : EIATTR_MERCURY_ISA_VERSION
	.align		4
        /*00a0*/ 	.byte	0x03, 0x5f
        /*00a2*/ 	.short	0x0101


	//----- nvinfo : EIATTR_VRC_CTA_INIT_COUNT
	.align		4
        /*00a4*/ 	.byte	0x02, 0x4a
	.zero		1
	.zero		1


	//----- nvinfo : EIATTR_EXIT_INSTR_OFFSETS
	.align		4
        /*00a8*/ 	.byte	0x04, 0x1c
        /*00aa*/ 	.short	(.L_1169 - .L_1168)


	//   ....[0]....
.L_1168:
        /*00ac*/ 	.word	0x00000010


	//----- nvinfo : EIATTR_MAX_THREADS
	.align		4
.L_1169:
        /*00b0*/ 	.byte	0x04, 0x05
        /*00b2*/ 	.short	(.L_1171 - .L_1170)
.L_1170:
        /*00b4*/ 	.word	0x00000140
        /*00b8*/ 	.word	0x00000001
        /*00bc*/ 	.word	0x00000001


	//----- nvinfo : EIATTR_CBANK_PARAM_SIZE
	.align		4
.L_1171:
        /*00c0*/ 	.byte	0x03, 0x19
        /*00c2*/ 	.short	0x0048


	//----- nvinfo : EIATTR_PARAM_CBANK
	.align		4
        /*00c4*/ 	.byte	0x04, 0x0a
        /*00c6*/ 	.short	(.L_1173 - .L_1172)
	.align		4
.L_1172:
        /*00c8*/ 	.word	index@(.nv.constant0._ZN13group_norm_v214gn_cuda_kernelI6__halfLi320ELi1ELi32ELi20ELi4096ELb0ELi64ELi320ELi320ELi4ELb1ELi2ELb0ELb0ENS_16CompileConditionILi1000EEEEEvPT_PKS4_S7_S7_flPfS8_Pj)
        /*00cc*/ 	.short	0x0380
        /*00ce*/ 	.short	0x0048


	//----- nvinfo : EIATTR_SW_WAR
	.align		4
.L_1173:
        /*00d0*/ 	.byte	0x04, 0x36
        /*00d2*/ 	.short	(.L_1175 - .L_1174)
.L_1174:
        /*00d4*/ 	.word	0x00000008
.L_1175:


//--------------------- .nv.info._ZN13group_norm_v214gn_cuda_kernelI6__halfLi320ELi1ELi32ELi20ELi4096ELb0ELi128ELi320ELi320ELi4ELb1ELi4ELb0ELb0ENS_16CompileConditionILi1000EEEEEvPT_PKS4_S7_S7_flPfS8_Pj --------------------------
	.section	.nv.info._ZN13group_norm_v214gn_cuda_kernelI6__halfLi320ELi1ELi32ELi20ELi4096ELb0ELi128ELi320ELi320ELi4ELb1ELi4ELb0ELb0ENS_16CompileConditionILi1000EEEEEvPT_PKS4_S7_S7_flPfS8_Pj,"",@"SHT_CUDA_INFO"
	.sectionflags	@""
	.align	4


	//----- nvinfo : EIATTR_CUDA_API_VERSION
	.align		4
        /*0000*/ 	.byte	0x04, 0x37
        /*0002*/ 	.short	(.L_1177 - .L_1176)
.L_1176:
        /*0004*/ 	.word	0x00000082


	//----- nvinfo : EIATTR_KPARAM_INFO
	.align		4
.L_1177:
        /*0008*/ 	.byte	0x04, 0x17
        /*000a*/ 	.short	(.L_1179 - .L_1178)
.L_1178:
        /*000c*/ 	.word	0x00000000
        /*0010*/ 	.short	0x0008
        /*0012*/ 	.short	0x0040
        /*0014*/ 	.byte	0x00, 0xf5, 0x21, 0x00


	//----- nvinfo : EIATTR_KPARAM_INFO
	.align		4
.L_1179:
        /*0018*/ 	.byte	0x04, 0x17
        /*001a*/ 	.short	(.L_1181 - .L_1180)
.L_1180:
        /*001c*/ 	.word	0x00000000
        /*0020*/ 	.short	0x0007
        /*0022*/ 	.short	0x0038
        /*0024*/ 	.byte	0x00, 0xf5, 0x21, 0x00


	//----- nvinfo : EIATTR_KPARAM_INFO
	.align		4
.L_1181:
        /*0028*/ 	.byte	0x04, 0x17
        /*002a*/ 	.short	(.L_1183 - .L_1182)
.L_1182:
        /*002c*/ 	.word	0x00000000
        /*0030*/ 	.short	0x0006
        /*0032*/ 	.short	0x0030
        /*0034*/ 	.byte	0x00, 0xf5, 0x21, 0x00


	//----- nvinfo : EIATTR_KPARAM_INFO
	.align		4
.L_1183:
        /*0038*/ 	.byte	0x04, 0x17
        /*003a*/ 	.short	(.L_1185 - .L_1184)
.L_1184:
        /*003c*/ 	.word	0x00000000
        /*0040*/ 	.short	0x0005
        /*0042*/ 	.short	0x0028
        /*0044*/ 	.byte	0x00, 0xf0, 0x21, 0x00


	//----- nvinfo : EIATTR_KPARAM_INFO
	.align		4
.L_1185:
        /*0048*/ 	.byte	0x04, 0x17
        /*004a*/ 	.short	(.L_1187 - .L_1186)
.L_1186:
        /*004c*/ 	.word	0x00000000
        /*0050*/ 	.short	0x0004
        /*0052*/ 	.short	0x0020
        /*0054*/ 	.byte	0x00, 0xf0, 0x11, 0x00


	//----- nvinfo : EIATTR_KPARAM_INFO
	.align		4
.L_1187:
        /*0058*/ 	.byte	0x04, 0x17
        /*005a*/ 	.short	(.L_1189 - .L_1188)
.L_1188:
        /*005c*/ 	.word	0x00000000
        /*0060*/ 	.short	0x0003
        /*0062*/ 	.short	0x0018
        /*0064*/ 	.byte	0x00, 0xf5, 0x21, 0x00


	//----- nvinfo : EIATTR_KPARAM_INFO
	.align		4
.L_1189:
        /*0068*/ 	.byte	0x04, 0x17
        /*006a*/ 	.short	(.L_1191 - .L_1190)
.L_1190:
        /*006c*/ 	.word	0x00000000
        /*0070*/ 	.short	0x0002
        /*0072*/ 	.short	0x0010
        /*0074*/ 	.byte	0x00, 0xf5, 0x21, 0x00


	//----- nvinfo : EIATTR_KPARAM_INFO
	.align		4
.L_1191:
        /*0078*/ 	.byte	0x04, 0x17
        /*007a*/ 	.short	(.L_1193 - .L_1192)
.L_1192:
        /*007c*/ 	.word	0x00000000
        /*0080*/ 	.short	0x0001
        /*0082*/ 	.short	0x0008
        /*0084*/ 	.byte	0x00, 0xf5, 0x21, 0x00


	//----- nvinfo : EIATTR_KPARAM_INFO
	.align		4
.L_1193:
        /*0088*/ 	.byte	0x04, 0x17
        /*008a*/ 	.short	(.L_1195 - .L_1194)
.L_1194:
        /*008c*/ 	.word	0x00000000
        /*0090*/ 	.short	0x0000
        /*0092*/ 	.short	0x0000
        /*0094*/ 	.byte	0x00, 0xf5, 0x21, 0x00


	//----- nvinfo : EIATTR_SPARSE_MMA_MASK
	.align		4
.L_1195:
        /*0098*/ 	.byte	0x03, 0x50
        /*009a*/ 	.short	0x0000


	//----- nvinfo : EIATTR_MAXREG_COUNT
	.align		4
        /*009c*/ 	.byte	0x03, 0x1b
        /*009e*/ 	.short	0x00a8


	//----- nvinfo : EIATTR_MERCURY_ISA_VERSION
	.align		4
        /*00a0*/ 	.byte	0x03, 0x5f
        /*00a2*/ 	.short	0x0101


	//----- nvinfo : EIATTR_VRC_CTA_INIT_COUNT
	.align		4
        /*00a4*/ 	.byte	0x02, 0x4a
	.zero		1
	.zero		1


	//----- nvinfo : EIATTR_EXIT_INSTR_OFFSETS
	.align		4
        /*00a8*/ 	.byte	0x04, 0x1c
        /*00aa*/ 	.short	(.L_1197 - .L_1196)


	//   ....[0]....
.L_1196:
        /*00ac*/ 	.word	0x00000010


	//----- nvinfo : EIATTR_MAX_THREADS
	.align		4
.L_1197:
        /*00b0*/ 	.byte	0x04, 0x05
        /*00b2*/ 	.short	(.L_1199 - .L_1198)
.L_1198:
        /*00b4*/ 	.word	0x00000140
        /*00b8*/ 	.word	0x00000001
        /*00bc*/ 	.word	0x00000001


	//----- nvinfo : EIATTR_CBANK_PARAM_SIZE
	.align		4
.L_1199:
        /*00c0*/ 	.byte	0x03, 0x19
        /*00c2*/ 	.short	0x0048


	//----- nvinfo : EIATTR_PARAM_CBANK
	.align		4
        /*00c4*/ 	.byte	0x04, 0x0a
        /*00c6*/ 	.short	(.L_1201 - .L_1200)
	.align		4
.L_1200:
        /*00c8*/ 	.word	index@(.nv.constant0._ZN13group_norm_v214gn_cuda_kernelI6__halfLi320ELi1ELi32ELi20ELi4096ELb0ELi128ELi320ELi320ELi4ELb1ELi4ELb0ELb0ENS_16CompileConditionILi1000EEEEEvPT_PKS4_S7_S7_flPfS8_Pj)
        /*00cc*/ 	.short	0x0380
        /*00ce*/ 	.short	0x0048


	//----- nvinfo : EIATTR_SW_WAR
	.align		4
.L_1201:
        /*00d0*/ 	.byte	0x04, 0x36
        /*00d2*/ 	.short	(.L_1203 - .L_1202)
.L_1202:
        /*00d4*/ 	.word	0x00000008
.L_1203:


//--------------------- .nv.info._ZN13group_norm_v214gn_cuda_kernelI6__halfLi320ELi2ELi32ELi20ELi4096ELb0ELi64ELi320ELi320ELi4ELb1ELi4ELb0ELb0ENS_16CompileConditionILi1000EEEEEvPT_PKS4_S7_S7_flPfS8_Pj --------------------------
	.section	.nv.info._ZN13group_norm_v214gn_cuda_kernelI6__halfLi320ELi2ELi32ELi20ELi4096ELb0ELi64ELi320ELi320ELi4ELb1ELi4ELb0ELb0ENS_16CompileConditionILi1000EEEEEvPT_PKS4_S7_S7_flPfS8_Pj,"",@"SHT_CUDA_INFO"
	.sectionflags	@""
	.align	4


	//----- nvinfo : EIATTR_CUDA_API_VERSION
	.align		4
        /*0000*/ 	.byte	0x04, 0x37
        /*0002*/ 	.short	(.L_1205 - .L_1204)
.L_1204:
        /*0004*/ 	.word	0x00000082


	//----- nvinfo : EIATTR_KPARAM_INFO
	.align		4
.L_1205:
        /*0008*/ 	.byte	0x04, 0x17
        /*000a*/ 	.short	(.L_1207 - .L_1206)
.L_1206:
        /*000c*/ 	.word	0x00000000
        /*0010*/ 	.short	0x0008
        /*0012*/ 	.short	0x0040
        /*0014*/ 	.byte	0x00, 0xf5, 0x21, 0x00


	//----- nvinfo : EIATTR_KPARAM_INFO
	.align		4
.L_1207:
        /*0018*/ 	.byte	0x04, 0x17
        /*001a*/ 	.short	(.L_1209 - .L_1208)
.L_1208:
        /*001c*/ 	.word	0x00000000
        /*0020*/ 	.short	0x0007
        /*0022*/ 	.short	0x0038
        /*0024*/ 	.byte	0x00, 0xf5, 0x21, 0x00


	//----- nvinfo : EIATTR_KPARAM_INFO
	.align		4
.L_1209:
        /*0028*/ 	.byte	0x04, 0x17
        /*002a*/ 	.short	(.L_1211 - .L_1210)
.L_1210:
        /*002c*/ 	.word	0x00000000
        /*0030*/ 	.short	0x0006
        /*0032*/ 	.short	0x0030
        /*0034*/ 	.byte	0x00, 0xf5, 0x21, 0x00


	//----- nvinfo : EIATTR_KPARAM_INFO
	.align		4
.L_1211:
        /*0038*/ 	.byte	0x04, 0x17
        /*003a*/ 	.short	(.L_1213 - .L_1212)
.L_1212:
        /*003c*/ 	.word	0x00000000
        /*0040*/ 	.short	0x0005
        /*0042*/ 	.short	0x0028
        /*0044*/ 	.byte	0x00, 0xf0, 0x21, 0x00


	//----- nvinfo : EIATTR_KPARAM_INFO
	.align		4
.L_1213:
        /*0048*/ 	.byte	0x04, 0x17
        /*004a*/ 	.short	(.L_1215 - .L_1214)
.L_1214:
        /*004c*/ 	.word	0x00000000
        /*0050*/ 	.short	0x0004
        /*0052*/ 	.short	0x0020
        /*0054*/ 	.byte	0x00, 0xf0, 0x11, 0x00


	//----- nvinfo : EIATTR_KPARAM_INFO
	.align		4
.L_1215:
        /*0058*/ 	.byte	0x04, 0x17
        /*005a*/ 	.short	(.L_1217 - .L_1216)
.L_1216:
        /*005c*/ 	.word	0x00000000
        /*0060*/ 	.short	0x0003
        /*0062*/ 	.short	0x0018
        /*0064*/ 	.byte	0x00, 0xf5, 0x21, 0x00


	//----- nvinfo : EIATTR_KPARAM_INFO
	.align		4
.L_1217:
        /*0068*/ 	.byte	0x04, 0x17
        /*006a*/ 	.short	(.L_1219 - .L_1218)
.L_1218:
        /*006c*/ 	.word	0x00000000
        /*0070*/ 	.short	0x0002
        /*0072*/ 	.short	0x0010
        /*0074*/ 	.byte	0x00, 0xf5, 0x21, 0x00


	//----- nvinfo : EIATTR_KPARAM_INFO
	.align		4
.L_1219:
        /*0078*/ 	.byte	0x04, 0x17
        /*007a*/ 	.short	(.L_1221 - .L_1220)
.L_1220:
        /*007c*/ 	.word	0x00000000
        /*0080*/ 	.short	0x0001
        /*0082*/ 	.short	0x0008
        /*0084*/ 	.byte	0x00, 0xf5, 0x21, 0x00


	//----- nvinfo : EIATTR_KPARAM_INFO
	.align		4
.L_1221:
        /*0088*/ 	.byte	0x04, 0x17
        /*008a*/ 	.short	(.L_1223 - .L_1222)
.L_1222:
        /*008c*/ 	.word	0x00000000
        /*0090*/ 	.short	0x0000
        /*0092*/ 	.short	0x0000
        /*0094*/ 	.byte	0x00, 0xf5, 0x21, 0x00


	//----- nvinfo : EIATTR_SPARSE_MMA_MASK
	.align		4
.L_1223:
        /*0098*/ 	.byte	0x03, 0x50
        /*009a*/ 	.short	0x0000


	//----- nvinfo : EIATTR_MAXREG_COUNT
	.align		4
        /*009c*/ 	.byte	0x03, 0x1b
        /*009e*/ 	.short	0x0060


	//----- nvinfo : EIATTR_MERCURY_ISA_VERSION
	.align		4
        /*00a0*/ 	.byte	0x03, 0x5f
        /*00a2*/ 	.short	0x0101


	//----- nvinfo : EIATTR_VRC_CTA_INIT_COUNT
	.align		4
        /*00a4*/ 	.byte	0x02, 0x4a
	.zero		1
	.zero		1


	//----- nvinfo : EIATTR_EXIT_INSTR_OFFSETS
	.align		4
        /*00a8*/ 	.byte	0x04, 0x1c
        /*00aa*/ 	.short	(.L_1225 - .L_1224)


	//   ....[0]....
.L_1224:
        /*00ac*/ 	.word	0x00000010


	//----- nvinfo : EIATTR_MAX_THREADS
	.align		4
.L_1225:
        /*00b0*/ 	.byte	0x04, 0x05
        /*00b2*/ 	.short	(.L_1227 - .L_1226)
.L_1226:
        /*00b4*/ 	.word	0x00000140
        /*00b8*/ 	.word	0x00000001
        /*00bc*/ 	.word	0x00000001


	//----- nvinfo : EIATTR_CBANK_PARAM_SIZE
	.align		4
.L_1227:
        /*00c0*/ 	.byte	0x03, 0x19
        /*00c2*/ 	.short	0x0048


	//----- nvinfo : EIATTR_PARAM_CBANK
	.align		4
        /*00c4*/ 	.byte	0x04, 0x0a
        /*00c6*/ 	.short	(.L_1229 - .L_1228)
	.align		4
.L_1228:
        /*00c8*/ 	.word	index@(.nv.constant0._ZN13group_norm_v214gn_cuda_kernelI6__halfLi320ELi2ELi32ELi20ELi4096ELb0ELi64ELi320ELi320ELi4ELb1ELi4ELb0ELb0ENS_16CompileConditionILi1000EEEEEvPT_PKS4_S7_S7_flPfS8_Pj)
        /*00cc*/ 	.short	0x0380
        /*00ce*/ 	.short	0x0048


	//----- nvinfo : EIATTR_SW_WAR
	.align		4
.L_1229:
        /*00d0*/ 	.byte	0x04, 0x36
        /*00d2*/ 	.short	(.L_1231 - .L_1230)
.L_1230:
        /*00d4*/ 	.word	0x00000008
.L_1231:


//--------------------- .nv.info._ZN13group_norm_v214gn_cuda_kernelI6__halfLi320ELi3ELi32ELi20ELi4096ELb0ELi64ELi320ELi320ELi4ELb1ELi5ELb0ELb0ENS_16CompileConditionILi1000EEEEEvPT_PKS4_S7_S7_flPfS8_Pj --------------------------
	.section	.nv.info._ZN13group_norm_v214gn_cuda_kernelI6__halfLi320ELi3ELi32ELi20ELi4096ELb0ELi64ELi320ELi320ELi4ELb1ELi5ELb0ELb0ENS_16CompileConditionILi1000EEEEEvPT_PKS4_S7_S7_flPfS8_Pj,"",@"SHT_CUDA_INFO"
	.sectionflags	@""
	.align	4


	//----- nvinfo : EIATTR_CUDA_API_VERSION
	.align		4
        /*0000*/ 	.byte	0x04, 0x37
        /*0002*/ 	.short	(.L_1233 - .L_1232)
.L_1232:
        /*0004*/ 	.word	0x00000082


	//----- nvinfo : EIATTR_KPARAM_INFO
	.align		4
.L_1233:
        /*0008*/ 	.byte	0x04, 0x17
        /*000a*/ 	.short	(.L_1235 - .L_1234)
.L_1234:
        /*000c*/ 	.word	0x00000000
        /*0010*/ 	.short	0x0008
        /*0012*/ 	.short	0x0040
        /*0014*/ 	.byte	0x00, 0xf5, 0x21, 0x00


	//----- nvinfo : EIATTR_KPARAM_INFO
	.align		4
.L_1235:
        /*0018*/ 	.byte	0x04, 0x17
        /*001a*/ 	.short	(.L_1237 - .L_1236)
.L_1236:
        /*001c*/ 	.word	0x00000000
        /*0020*/ 	.short	0x0007
        /*0022*/ 	.short	0x0038
        /*0024*/ 	.byte	0x00, 0xf5, 0x21, 0x00


	//----- nvinfo : EIATTR_KPARAM_INFO
	.align		4
.L_1237:
        /*0028*/ 	.byte	0x04, 0x17
        /*002a*/ 	.short	(.L_1239 - .L_1238)
.L_1238:
        /*002c*/ 	.word	0x00000000
        /*0030*/ 	.short	0x0006
        /*0032*/ 	.short	0x0030
        /*0034*/ 	.byte	0x00, 0xf5, 0x21, 0x00


	//----- nvinfo : EIATTR_KPARAM_INFO
	.align		4
.L_1239:
        /*0038*/ 	.byte	0x04, 0x17
        /*003a*/ 	.short	(.L_1241 - .L_1240)
.L_1240:
        /*003c*/ 	.word	0x00000000
        /*0040*/ 	.short	0x0005
        /*0042*/ 	.short	0x0028
        /*0044*/ 	.byte	0x00, 0xf0, 0x21, 0x00


	//----- nvinfo : EIATTR_KPARAM_INFO
	.align		4
.L_1241:
        /*0048*/ 	.byte	0x04, 0x17
        /*004a*/ 	.short	(.L_1243 - .L_1242)
.L_1242:
        /*004c*/ 	.word	0x00000000
        /*0050*/ 	.short	0x0004
        /*0052*/ 	.short	0x0020
        /*0054*/ 	.byte	0x00, 0xf0, 0x11, 0x00


	//----- nvinfo : EIATTR_KPARAM_INFO
	.align		4
.L_1243:
        /*0058*/ 	.byte	0x04, 0x17
        /*005a*/ 	.short	(.L_1245 - .L_1244)
.L_1244:
        /*005c*/ 	.word	0x00000000
        /*0060*/ 	.short	0x0003
        /*0062*/ 	.short	0x0018
        /*0064*/ 	.byte	0x00, 0xf5, 0x21, 0x00


	//----- nvinfo : EIATTR_KPARAM_INFO
	.align		4
.L_1245:
        /*0068*/ 	.byte	0x04, 0x17
        /*006a*/ 	.short	(.L_1247 - .L_1246)
.L_1246:
        /*006c*/ 	.word	0x00000000
        /*0070*/ 	.short	0x0002
        /*0072*/ 	.short	0x0010
        /*0074*/ 	.byte	0x00, 0xf5, 0x21, 0x00


	//----- nvinfo : EIATTR_KPARAM_INFO
	.align		4
.L_1247:
        /*0078*/ 	.byte	0x04, 0x17
        /*007a*/ 	.short	(.L_1249 - .L_1248)
.L_1248:
        /*007c*/ 	.word	0x00000000
        /*0080*/ 	.short	0x0001
        /*0082*/ 	.short	0x0008
        /*0084*/ 	.byte	0x00, 0xf5, 0x21, 0x00


	//----- nvinfo : EIATTR_KPARAM_INFO
	.align		4
.L_1249:
        /*0088*/ 	.byte	0x04, 0x17
        /*008a*/ 	.short	(.L_1251 - .L_1250)
.L_1250:
        /*008c*/ 	.word	0x00000000
        /*0090*/ 	.short	0x0000
        /*0092*/ 	.short	0x0000
        /*0094*/ 	.byte	0x00, 0xf5, 0x21, 0x00


	//----- nvinfo : EIATTR_SPARSE_MMA_MASK
	.align		4
.L_1251:
        /*0098*/ 	.byte	0x03, 0x50
        /*009a*/ 	.short	0x0000


	//----- nvinfo : EIATTR_MAXREG_COUNT
	.align		4
        /*009c*/ 	.byte	0x03, 0x1b
        /*009e*/ 	.short	0x0040


	//----- nvinfo : EIATTR_MERCURY_ISA_VERSION
	.align		4
        /*00a0*/ 	.byte	0x03, 0x5f
        /*00a2*/ 	.short	0x0101


	//----- nvinfo : EIATTR_VRC_CTA_INIT_COUNT
	.align		4
        /*00a4*/ 	.byte	0x02, 0x4a
	.zero		1
	.zero		1


	//----- nvinfo : EIATTR_EXIT_INSTR_OFFSETS
	.align		4
        /*00a8*/ 	.byte	0x04, 0x1c
        /*00aa*/ 	.short	(.L_1253 - .L_1252)


	//   ....[0]....
.L_1252:
        /*00ac*/ 	.word	0x00000010


	//----- nvinfo : EIATTR_MAX_THREADS
	.align		4
.L_1253:
        /*00b0*/ 	.byte	0x04, 0x05
        /*00b2*/ 	.short	(.L_1255 - .L_1254)
.L_1254:
        /*00b4*/ 	.word	0x00000140
        /*00b8*/ 	.word	0x00000001
        /*00bc*/ 	.word	0x00000001


	//----- nvinfo : EIATTR_CBANK_PARAM_SIZE
	.align		4
.L_1255:
        /*00c0*/ 	.byte	0x03, 0x19
        /*00c2*/ 	.short	0x0048


	//----- nvinfo : EIATTR_PARAM_CBANK
	.align		4
        /*00c4*/ 	.byte	0x04, 0x0a
        /*00c6*/ 	.short	(.L_1257 - .L_1256)
	.align		4
.L_1256:
        /*00c8*/ 	.word	index@(.nv.constant0._ZN13group_norm_v214gn_cuda_kernelI6__halfLi320ELi3ELi32ELi20ELi4096ELb0ELi64ELi320ELi320ELi4ELb1ELi5ELb0ELb0ENS_16CompileConditionILi1000EEEEEvPT_PKS4_S7_S7_flPfS8_Pj)
        /*00cc*/ 	.short	0x0380
        /*00ce*/ 	.short	0x0048


	//----- nvinfo : EIATTR_SW_WAR
	.align		4
.L_1257:
        /*00d0*/ 	.byte	0x04, 0x36
        /*00d2*/ 	.short	(.L_1259 - .L_1258)
.L_1258:
        /*00d4*/ 	.word	0x00000008
.L_1259:


//--------------------- .nv.info._ZN13group_norm_v214gn_cuda_kernelI6__halfLi320ELi3ELi32ELi20ELi4096ELb0ELi64ELi320ELi320ELi4ELb1ELi6ELb0ELb0ENS_16CompileConditionILi1000EEEEEvPT_PKS4_S7_S7_flPfS8_Pj --------------------------
	.section	.nv.info._ZN13group_norm_v214gn_cuda_kernelI6__halfLi320ELi3ELi32ELi20ELi4096ELb0ELi64ELi320ELi320ELi4ELb1ELi6ELb0ELb0ENS_16CompileConditionILi1000EEEEEvPT_PKS4_S7_S7_flPfS8_Pj,"",@"SHT_CUDA_INFO"
	.sectionflags	@""
	.align	4


	//----- nvinfo : EIATTR_CUDA_API_VERSION
	.align		4
        /*0000*/ 	.byte	0x04, 0x37
        /*0002*/ 	.short	(.L_1261 - .L_1260)
.L_1260:
        /*0004*/ 	.word	0x00000082


	//----- nvinfo : EIATTR_KPARAM_INFO
	.align		4
.L_1261:
        /*0008*/ 	.byte	0x04, 0x17
        /*000a*/ 	.short	(.L_1263 - .L_1262)
.L_1262:
        /*000c*/ 	.word	0x00000000
        /*0010*/ 	.short	0x0008
        /*0012*/ 	.short	0x0040
        /*0014*/ 	.byte	0x00, 0xf5, 0x21, 0x00


	//----- nvinfo : EIATTR_KPARAM_INFO
	.align		4
.L_1263:
        /*0018*/ 	.byte	0x04, 0x17
        /*001a*/ 	.short	(.L_1265 - .L_1264)
.L_1264:
        /*001c*/ 	.word	0x00000000
        /*0020*/ 	.short	0x0007
        /*0022*/ 	.short	0x0038
        /*0024*/ 	.byte	0x00, 0xf5, 0x21, 0x00


	//----- nvinfo : EIATTR_KPARAM_INFO
	.align		4
.L_1265:
        /*0028*/ 	.byte	0x04, 0x17
        /*002a*/ 	.short	(.L_1267 - .L_1266)
.L_1266:
        /*002c*/ 	.word	0x00000000
        /*0030*/ 	.short	0x0006
        /*0032*/ 	.short	0x0030
        /*0034*/ 	.byte	0x00, 0xf5, 0x21, 0x00


	//----- nvinfo : EIATTR_KPARAM_INFO
	.align		4
.L_1267:
        /*0038*/ 	.byte	0x04, 0x17
        /*003a*/ 	.short	(.L_1269 - .L_1268)
.L_1268:
        /*003c*/ 	.word	0x00000000
        /*0040*/ 	.short	0x0005
        /*0042*/ 	.short	0x0028
        /*0044*/ 	.byte	0x00, 0xf0, 0x21, 0x00


	//----- nvinfo : EIATTR_KPARAM_INFO
	.align		4
.L_1269:
        /*0048*/ 	.byte	0x04, 0x17
        /*004a*/ 	.short	(.L_1271 - .L_1270)
.L_1270:
        /*004c*/ 	.word	0x00000000
        /*0050*/ 	.short	0x0004
        /*0052*/ 	.short	0x0020
        /*0054*/ 	.byte	0x00, 0xf0, 0x11, 0x00


	//----- nvinfo : EIATTR_KPARAM_INFO
	.align		4
.L_1271:
        /*0058*/ 	.byte	0x04, 0x17
        /*005a*/ 	.short	(.L_1273 - .L_1272)
.L_1272:
        /*005c*/ 	.word	0x00000000
        /*0060*/ 	.short	0x0003
        /*0062*/ 	.short	0x0018
        /*0064*/ 	.byte	0x00, 0xf5, 0x21, 0x00


	//----- nvinfo : EIATTR_KPARAM_INFO
	.align		4
.L_1273:
        /*0068*/ 	.byte	0x04, 0x17
        /*006a*/ 	.short	(.L_1275 - .L_1274)
.L_1274:
        /*006c*/ 	.word	0x00000000
        /*0070*/ 	.short	0x0002
        /*0072*/ 	.short	0x0010
        /*0074*/ 	.byte	0x00, 0xf5, 0x21, 0x00


	//----- nvinfo : EIATTR_KPARAM_INFO
	.align		4
.L_1275:
        /*0078*/ 	.byte	0x04, 0x17
        /*007a*/ 	.short	(.L_1277 - .L_1276)
.L_1276:
        /*007c*/ 	.word	0x00000000
        /*0080*/ 	.short	0x0001
        /*0082*/ 	.short	0x0008
        /*0084*/ 	.byte	0x00, 0xf5, 0x21, 0x00


	//----- nvinfo : EIATTR_KPARAM_INFO
	.align		4
.L_1277:
        /*0088*/ 	.byte	0x04, 0x17
        /*008a*/ 	.short	(.L_1279 - .L_1278)
.L_1278:
        /*008c*/ 	.word	0x00000000
        /*0090*/ 	.short	0x0000
        /*0092*/ 	.short	0x0000
        /*0094*/ 	.byte	0x00, 0xf5, 0x21, 0x00


	//----- nvinfo : EIATTR_SPARSE_MMA_MASK
	.align		4
.L_1279:
        /*0098*/ 	.byte	0x03, 0x50
        /*009a*/ 	.short	0x0000


	//----- nvinfo : EIATTR_MAXREG_COUNT
	.align		4
        /*009c*/ 	.byte	0x03, 0x1b
        /*009e*/ 	.short	0x0040


	//----- nvinfo : EIATTR_MERCURY_ISA_VERSION
	.align		4
        /*00a0*/ 	.byte	0x03, 0x5f
        /*00a2*/ 	.short	0x0101


	//----- nvinfo : EIATTR_VRC_CTA_INIT_COUNT
	.align		4
        /*00a4*/ 	.byte	0x02, 0x4a
	.zero		1
	.zero		1


	//----- nvinfo : EIATTR_EXIT_INSTR_OFFSETS
	.align		4
        /*00a8*/ 	.byte	0x04, 0x1c
        /*00aa*/ 	.short	(.L_1281 - .L_1280)


	//   ....[0]....
.L_1280:
        /*00ac*/ 	.word	0x00000010


	//----- nvinfo : EIATTR_MAX_THREADS
	.align		4
.L_1281:
        /*00b0*/ 	.byte	0x04, 0x05
        /*00b2*/ 	.short	(.L_1283 - .L_1282)
.L_1282:
        /*00b4*/ 	.word	0x00000140
        /*00b8*/ 	.word	0x00000001
        /*00bc*/ 	.word	0x00000001


	//----- nvinfo : EIATTR_CBANK_PARAM_SIZE
	.align		4
.L_1283:
        /*00c0*/ 	.byte	0x03, 0x19
        /*00c2*/ 	.short	0x0048


	//----- nvinfo : EIATTR_PARAM_CBANK
	.align		4
        /*00c4*/ 	.byte	0x04, 0x0a
        /*00c6*/ 	.short	(.L_1285 - .L_1284)
	.align		4
.L_1284:
        /*00c8*/ 	.word	index@(.nv.constant0._ZN13group_norm_v214gn_cuda_kernelI6__halfLi320ELi3ELi32ELi20ELi4096ELb0ELi64ELi320ELi320ELi4ELb1ELi6ELb0ELb0ENS_16CompileConditionILi1000EEEEEvPT_PKS4_S7_S7_flPfS8_Pj)
        /*00cc*/ 	.short	0x0380
        /*00ce*/ 	.short	0x0048


	//----- nvinfo : EIATTR_SW_WAR
	.align		4
.L_1285:
        /*00d0*/ 	.byte	0x04, 0x36
        /*00d2*/ 	.short	(.L_1287 - .L_1286)
.L_1286:
        /*00d4*/ 	.word	0x00000008
.L_1287:


//--------------------- .nv.info._ZN13group_norm_v214gn_cuda_kernelI6__halfLi320ELi3ELi16ELi40ELi4096ELb1ELi32ELi320ELi320ELi4ELb1ELi2ELb0ELb0ENS_16CompileConditionILi1000EEEEEvPT_PKS4_S7_S7_flPfS8_Pj --------------------------
	.section	.nv.info._ZN13group_norm_v214gn_cuda_kernelI6__halfLi320ELi3ELi16ELi40ELi4096ELb1ELi32ELi320ELi320ELi4ELb1ELi2ELb0ELb0ENS_16CompileConditionILi1000EEEEEvPT_PKS4_S7_S7_flPfS8_Pj,"",@"SHT_CUDA_INFO"
	.sectionflags	@""
	.align	4


	//----- nvinfo : EIATTR_CUDA_API_VERSION
	.align		4
        /*0000*/ 	.byte	0x04, 0x37
        /*0002*/ 	.short	(.L_1289 - .L_1288)
.L_1288:
        /*0004*/ 	.word	0x00000082


	//----- nvinfo : EIATTR_KPARAM_INFO
	.align		4
.L_1289:
        /*0008*/ 	.byte	0x04, 0x17
        /*000a*/ 	.short	(.L_1291 - .L_1290)
.L_1290:
        /*000c*/ 	.word	0x00000000
        /*0010*/ 	.short	0x0008
        /*0012*/ 	.short	0x0040
        /*0014*/ 	.byte	0x00, 0xf5, 0x21, 0x00


	//----- nvinfo : EIATTR_KPARAM_INFO
	.align		4
.L_1291:
        /*0018*/ 	.byte	0x04, 0x17
        /*001a*/ 	.short	(.L_1293 - .L_1292)
.L_1292:
        /*001c*/ 	.word	0x00000000
        /*0020*/ 	.short	0x0007
        /*0022*/ 	.short	0x0038
        /*0024*/ 	.byte	0x00, 0xf5, 0x21, 0x00


	//----- nvinfo : EIATTR_KPARAM_INFO
	.align		4
.L_1293:
        /*0028*/ 	.byte	0x04, 0x17
        /*002a*/ 	.short	(.L_1295 - .L_1294)
.L_1294:
        /*002c*/ 	.word	0x00000000
        /*0030*/ 	.short	0x0006
        /*0032*/ 	.short	0x0030
        /*0034*/ 	.byte	0x00, 0xf5, 0x21, 0x00


	//----- nvinfo : EIATTR_KPARAM_INFO
	.align		4
.L_1295:
        /*0038*/ 	.byte	0x04, 0x17
        /*003a*/ 	.short	(.L_1297 - .L_1296)
.L_1296:
        /*003c*/ 	.word	0x00000000
        /*0040*/ 	.short	0x0005
        /*0042*/ 	.short	0x0028
        /*0044*/ 	.byte	0x00, 0xf0, 0x21, 0x00


	//----- nvinfo : EIATTR_KPARAM_INFO
	.align		4
.L_1297:
        /*0048*/ 	.byte	0x04, 0x17
        /*004a*/ 	.short	(.L_1299 - .L_1298)
.L_1298:
        /*004c*/ 	.word	0x00000000
        /*0050*/ 	.short	0x0004
        /*0052*/ 	.short	0x0020
        /*0054*/ 	.byte	0x00, 0xf0, 0x11, 0x00


	//----- nvinfo : EIATTR_KPARAM_INFO
	.align		4
.L_1299:
        /*0058*/ 	.byte	0x04, 0x17
        /*005a*/ 	.short	(.L_1301 - .L_1300)
.L_1300:
        /*005c*/ 	.word	0x00000000
        /*0060*/ 	.short	0x0003
        /*0062*/ 	.short	0x0018
        /*0064*/ 	.byte	0x00, 0xf5, 0x21, 0x00


	//----- nvinfo : EIATTR_KPARAM_INFO
	.align		4
.L_1301:
        /*0068*/ 	.byte	0x04, 0x17
        /*006a*/ 	.short	(.L_1303 - .L_1302)
.L_1302:
        /*006c*/ 	.word	0x00000000
        /*0070*/ 	.short	0x0002
        /*0072*/ 	.short	0x0010
        /*0074*/ 	.byte	0x00, 0xf5, 0x21, 0x00


	//----- nvinfo : EIATTR_KPARAM_INFO
	.align		4
.L_1303:
        /*0078*/ 	.byte	0x04, 0x17
        /*007a*/ 	.short	(.L_1305 - .L_1304)
.L_1304:
        /*007c*/ 	.word	0x00000000
        /*0080*/ 	.short	0x0001
        /*0082*/ 	.short	0x0008
        /*0084*/ 	.byte	0x00, 0xf5, 0x21, 0x00


	//----- nvinfo : EIATTR_KPARAM_INFO
	.align		4
.L_1305:
        /*0088*/ 	.byte	0x04, 0x17
        /*008a*/ 	.short	(.L_1307 - .L_1306)
.L_1306:
        /*008c*/ 	.word	0x00000000
        /*0090*/ 	.short	0x0000
        /*0092*/ 	.short	0x0000
        /*0094*/ 	.byte	0x00, 0xf5, 0x21, 0x00


	//----- nvinfo : EIATTR_SPARSE_MMA_MASK
	.align		4
.L_1307:
        /*0098*/ 	.byte	0x03, 0x50
        /*009a*/ 	.short	0x0000


	//----- nvinfo : EIATTR_MAXREG_COUNT
	.align		4
        /*009c*/ 	.byte	0x03, 0x1b
        /*009e*/ 	.short	0x0040


	//----- nvinfo : EIATTR_MERCURY_ISA_VERSION
	.align		4
        /*00a0*/ 	.byte	0x03, 0x5f
        /*00a2*/ 	.short	0x0101


	//----- nvinfo : EIATTR_VRC_CTA_INIT_COUNT
	.align		4
        /*00a4*/ 	.byte	0x02, 0x4a
	.zero		1
	.zero		1


	//----- nvinfo : EIATTR_EXIT_INSTR_OFFSETS
	.align		4
        /*00a8*/ 	.byte	0x04, 0x1c
        /*00aa*/ 	.short	(.L_1309 - .L_1308)


	//   ....[0]....
.L_1308:
        /*00ac*/ 	.word	0x00000010


	//----- nvinfo : EIATTR_MAX_THREADS
	.align		4
.L_1309:
        /*00b0*/ 	.byte	0x04, 0x05
        /*00b2*/ 	.short	(.L_1311 - .L_1310)
.L_1310:
        /*00b4*/ 	.word	0x00000140
        /*00b8*/ 	.word	0x00000001
        /*00bc*/ 	.word	0x00000001


	//----- nvinfo : EIATTR_CBANK_PARAM_SIZE
	.align		4
.L_1311:
        /*00c0*/ 	.byte	0x03, 0x19
        /*00c2*/ 	.short	0x0048


	//----- nvinfo : EIATTR_PARAM_CBANK
	.align		4
        /*00c4*/ 	.byte	0x04, 0x0a
        /*00c6*/ 	.short	(.L_1313 - .L_1312)
	.align		4
.L_1312:
        /*00c8*/ 	.word	index@(.nv.constant0._ZN13group_norm_v214gn_cuda_kernelI6__halfLi320ELi3ELi16ELi40ELi4096ELb1ELi32ELi320ELi320ELi4ELb1ELi2ELb0ELb0ENS_16CompileConditionILi1000EEEEEvPT_PKS4_S7_S7_flPfS8_Pj)
        /*00cc*/ 	.short	0x0380
        /*00ce*/ 	.short	0x0048


	//----- nvinfo : EIATTR_SW_WAR
	.align		4
.L_1313:
        /*00d0*/ 	.byte	0x04, 0x36
        /*00d2*/ 	.short	(.L_1315 - .L_1314)
.L_1314:
        /*00d4*/ 	.word	0x00000008
.L_1315:


//--------------------- .nv.info._ZN13group_norm_v214gn_cuda_kernelI6__halfLi320ELi1ELi16ELi40ELi4096ELb1ELi64ELi320ELi320ELi4ELb1ELi2ELb0ELb0ENS_16CompileConditionILi1000EEEEEvPT_PKS4_S7_S7_flPfS8_Pj --------------------------
	.section	.nv.info._ZN13group_norm_v214gn_cuda_kernelI6__halfLi320ELi1ELi16ELi40ELi4096ELb1ELi64ELi320ELi320ELi4ELb1ELi2ELb0ELb0ENS_16CompileConditionILi1000EEEEEvPT_PKS4_S7_S7_flPfS8_Pj,"",@"SHT_CUDA_INFO"
	.sectionflags	@""
	.align	4


	//----- nvinfo : EIATTR_CUDA_API_VERSION
	.align		4
        /*0000*/ 	.byte	0x04, 0x37
        /*0002*/ 	.short	(.L_1317 - .L_1316)
.L_1316:
        /*0004*/ 	.word	0x00000082


	//----- nvinfo : EIATTR_KPARAM_INFO
	.align		4
.L_1317:
        /*0008*/ 	.byte	0x04, 0x17
        /*000a*/ 	.short	(.L_1319 - .L_1318)
.L_1318:
        /*000c*/ 	.word	0x00000000
        /*0010*/ 	.short	0x0008
        /*0012*/ 	.short	0x0040
        /*0014*/ 	.byte	0x00, 0xf5, 0x21, 0x00


	//----- nvinfo : EIATTR_KPARAM_INFO
	.align		4
.L_1319:
        /*0018*/ 	.byte	0x04, 0x17
        /*001a*/ 	.short	(.L_1321 - .L_1320)
.L_1320:
        /*001c*/ 	.word	0x00000000
        /*0020*/ 	.short	0x0007
        /*0022*/ 	.short	0x0038
        /*0024*/ 	.byte	0x00, 0xf5, 0x21, 0x00


	//----- nvinfo : EIATTR_KPARAM_INFO
	.align		4
.L_1321:
        /*0028*/ 	.byte	0x04, 0x17
        /*002a*/ 	.short	(.L_1323 - .L_1322)
.L_1322:
        /*002c*/ 	.word	0x00000000
        /*0030*/ 	.short	0x0006
        /*0032*/ 	.short	0x0030
        /*0034*/ 	.byte	0x00, 0xf5, 0x21, 0x00


	//----- nvinfo : EIATTR_KPARAM_INFO
	.align		4
.L_1323:
        /*0038*/ 	.byte	0x04, 0x17
        /*003a*/ 	.short	(.L_1325 - .L_1324)
.L_1324:
        /*003c*/ 	.word	0x00000000
        /*0040*/ 	.short	0x0005
        /*0042*/ 	.short	0x0028
        /*0044*/ 	.byte	0x00, 0xf0, 0x21, 0x00


	//----- nvinfo : EIATTR_KPARAM_INFO
	.align		4
.L_1325:
        /*0048*/ 	.byte	0x04, 0x17
        /*004a*/ 	.short	(.L_1327 - .L_1326)
.L_1326:
        /*004c*/ 	.word	0x00000000
        /*0050*/ 	.short	0x0004
        /*0052*/ 	.short	0x0020
        /*0054*/ 	.byte	0x00, 0xf0, 0x11, 0x00


	//----- nvinfo : EIATTR_KPARAM_INFO
	.align		4
.L_1327:
        /*0058*/ 	.byte	0x04, 0x17
        /*005a*/ 	.short	(.L_1329 - .L_1328)
.L_1328:
        /*005c*/ 	.word	0x00000000
        /*0060*/ 	.short	0x0003
        /*0062*/ 	.short	0x0018
        /*0064*/ 	.byte	0x00, 0xf5, 0x21, 0x00


	//----- nvinfo : EIATTR_KPARAM_INFO
	.align		4
.L_1329:
        /*0068*/ 	.byte	0x04, 0x17
        /*006a*/ 	.short	(.L_1331 - .L_1330)
.L_1330:
        /*006c*/ 	.word	0x00000000
        /*0070*/ 	.short	0x0002
        /*0072*/ 	.short	0x0010
        /*0074*/ 	.byte	0x00, 0xf5, 0x21, 0x00


	//----- nvinfo : EIATTR_KPARAM_INFO
	.align		4
.L_1331:
        /*0078*/ 	.byte	0x04, 0x17
        /*007a*/ 	.short	(.L_1333 - .L_1332)
.L_1332:
        /*007c*/ 	.word	0x00000000
        /*0080*/ 	.short	0x0001
        /*0082*/ 	.short	0x0008
        /*0084*/ 	.byte	0x00, 0xf5, 0x21, 0x00


	//----- nvinfo : EIATTR_KPARAM_INFO
	.align		4
.L_1333:
        /*0088*/ 	.byte	0x04, 0x17
        /*008a*/ 	.short	(.L_1335 - .L_1334)
.L_1334:
        /*008c*/ 	.word	0x00000000
        /*0090*/ 	.short	0x0000
        /*0092*/ 	.short	0x0000
        /*0094*/ 	.byte	0x00, 0xf5, 0x21, 0x00


	//----- nvinfo : EIATTR_SPARSE_MMA_MASK
	.align		4
.L_1335:
        /*0098*/ 	.byte	0x03, 0x50
        /*009a*/ 	.short	0x0000


	//----- nvinfo : EIATTR_MAXREG_COUNT
	.align		4
        /*009c*/ 	.byte	0x03, 0x1b
        /*009e*/ 	.short	0x00a8


	//----- nvinfo : EIATTR_MERCURY_ISA_VERSION
	.align		4
        /*00a0*/ 	.byte	0x03, 0x5f
        /*00a2*/ 	.short	0x0101


	//----- nvinfo : EIATTR_VRC_CTA_INIT_COUNT
	.align		4
        /*00a4*/ 	.byte	0x02, 0x4a
	.zero		1
	.zero		1


	//----- nvinfo : EIATTR_EXIT_INSTR_OFFSETS
	.align		4
        /*00a8*/ 	.byte	0x04, 0x1c
        /*00aa*/ 	.short	(.L_1337 - .L_1336)


	//   ....[0]....
.L_1336:
        /*00ac*/ 	.word	0x00000010


	//----- nvinfo : EIATTR_MAX_THREADS
	.align		4
.L_1337:
        /*00b0*/ 	.byte	0x04, 0x05
        /*00b2*/ 	.short	(.L_1339 - .L_1338)
.L_1338:
        /*00b4*/ 	.word	0x00000140
        /*00b8*/ 	.word	0x00000001
        /*00bc*/ 	.word	0x00000001


	//----- nvinfo : EIATTR_CBANK_PARAM_SIZE
	.align		4
.L_1339:
        /*00c0*/ 	.byte	0x03, 0x19
        /*00c2*/ 	.short	0x0048


	//----- nvinfo : EIATTR_PARAM_CBANK
	.align		4
        /*00c4*/ 	.byte	0x04, 0x0a
        /*00c6*/ 	.short	(.L_1341 - .L_1340)
	.align		4
.L_1340:
        /*00c8*/ 	.word	index@(.nv.constant0._ZN13group_norm_v214gn_cuda_kernelI6__halfLi320ELi1ELi16ELi40ELi4096ELb1ELi64ELi320ELi320ELi4ELb1ELi2ELb0ELb0ENS_16CompileConditionILi1000EEEEEvPT_PKS4_S7_S7_flPfS8_Pj)
        /*00cc*/ 	.short	0x0380
        /*00ce*/ 	.short	0x0048


	//----- nvinfo : EIATTR_SW_WAR
	.align		4
.L_1341:
        /*00d0*/ 	.byte	0x04, 0x36
        /*00d2*/ 	.short	(.L_1343 - .L_1342)
.L_1342:
        /*00d4*/ 	.word	0x00000008
.L_1343:


//--------------------- .nv.info._ZN13group_norm_v214gn_cuda_kernelI6__halfLi320ELi1ELi16ELi40ELi4096ELb1ELi128ELi320ELi320ELi4ELb1ELi4ELb0ELb0ENS_16CompileConditionILi1000EEEEEvPT_PKS4_S7_S7_flPfS8_Pj --------------------------
	.section	.nv.info._ZN13group_norm_v214gn_cuda_kernelI6__halfLi320ELi1ELi16ELi40ELi4096ELb1ELi128ELi320ELi320ELi4ELb1ELi4ELb0ELb0ENS_16CompileConditionILi1000EEEEEvPT_PKS4_S7_S7_flPfS8_Pj,"",@"SHT_CUDA_INFO"
	.sectionflags	@""
	.align	4


	//----- nvinfo : EIATTR_CUDA_API_VERSION
	.align		4
        /*0000*/ 	.byte	0x04, 0x37
        /*0002*/ 	.short	(.L_1345 - .L_1344)
.L_1344:
        /*0004*/ 	.word	0x00000082


	//----- nvinfo : EIATTR_KPARAM_INFO
	.align		4
.L_1345:
        /*0008*/ 	.byte	0x04, 0x17
        /*000a*/ 	.short	(.L_1347 - .L_1346)
.L_1346:
        /*000c*/ 	.word	0x00000000
        /*0010*/ 	.short	0x0008
        /*0012*/ 	.short	0x0040
        /*0014*/ 	.byte	0x00, 0xf5, 0x21, 0x00


	//----- nvinfo : EIATTR_KPARAM_INFO
	.align		4
.L_1347:
        /*0018*/ 	.byte	0x04, 0x17
        /*001a*/ 	.short	(.L_1349 - .L_1348)
.L_1348:
        /*001c*/ 	.word	0x00000000
        /*0020*/ 	.short	0x0007
        /*0022*/ 	.short	0x0038
        /*0024*/ 	.byte	0x00, 0xf5, 0x21, 0x00


	//----- nvinfo : EIATTR_KPARAM_INFO
	.align		4
.L_1349:
        /*0028*/ 	.byte	0x04, 0x17
        /*002a*/ 	.short	(.L_1351 - .L_1350)
.L_1350:
        /*002c*/ 	.word	0x00000000
        /*0030*/ 	.short	0x0006
        /*0032*/ 	.short	0x0030
        /*0034*/ 	.byte	0x00, 0xf5, 0x21, 0x00


	//----- nvinfo : EIATTR_KPARAM_INFO
	.align		4
.L_1351:
        /*0038*/ 	.byte	0x04, 0x17
        /*003a*/ 	.short	(.L_1353 - .L_1352)
.L_1352:
        /*003c*/ 	.word	0x00000000
        /*0040*/ 	.short	0x0005
        /*0042*/ 	.short	0x0028
        /*0044*/ 	.byte	0x00, 0xf0, 0x21, 0x00


	//----- nvinfo : EIATTR_KPARAM_INFO
	.align		4
.L_1353:
        /*0048*/ 	.byte	0x04, 0x17
        /*004a*/ 	.short	(.L_1355 - .L_1354)
.L_1354:
        /*004c*/ 	.word	0x00000000
        /*0050*/ 	.short	0x0004
        /*0052*/ 	.short	0x0020
        /*0054*/ 	.byte	0x00, 0xf0, 0x11, 0x00


	//----- nvinfo : EIATTR_KPARAM_INFO
	.align		4
.L_1355:
        /*0058*/ 	.byte	0x04, 0x17
        /*005a*/ 	.short	(.L_1357 - .L_1356)
.L_1356:
        /*005c*/ 	.word	0x00000000
        /*0060*/ 	.short	0x0003
        /*0062*/ 	.short	0x0018
        /*0064*/ 	.byte	0x00, 0xf5, 0x21, 0x00


	//----- nvinfo : EIATTR_KPARAM_INFO
	.align		4
.L_1357:
        /*0068*/ 	.byte	0x04, 0x17
        /*006a*/ 	.short	(.L_1359 - .L_1358)
.L_1358:
        /*006c*/ 	.word	0x00000000
        /*0070*/ 	.short	0x0002
        /*0072*/ 	.short	0x0010
        /*0074*/ 	.byte	0x00, 0xf5, 0x21, 0x00


	//----- nvinfo : EIATTR_KPARAM_INFO
	.align		4
.L_1359:
        /*0078*/ 	.byte	0x04, 0x17
        /*007a*/ 	.short	(.L_1361 - .L_1360)
.L_1360:
        /*007c*/ 	.word	0x00000000
        /*0080*/ 	.short	0x0001
        /*0082*/ 	.short	0x0008
        /*0084*/ 	.byte	0x00, 0xf5, 0x21, 0x00


	//----- nvinfo : EIATTR_KPARAM_INFO
	.align		4
.L_1361:
        /*0088*/ 	.byte	0x04, 0x17
        /*008a*/ 	.short	(.L_1363 - .L_1362)
.L_1362:
        /*008c*/ 	.word	0x00000000
        /*0090*/ 	.short	0x0000
        /*0092*/ 	.short	0x0000
        /*0094*/ 	.byte	0x00, 0xf5, 0x21, 0x00


	//----- nvinfo : EIATTR_SPARSE_MMA_MASK
	.align		4
.L_1363:
        /*0098*/ 	.byte	0x03, 0x50
        /*009a*/ 	.short	0x0000


	//----- nvinfo : EIATTR_MAXREG_COUNT
	.align		4
        /*009c*/ 	.byte	0x03, 0x1b
        /*009e*/ 	.short	0x00a8


	//----- nvinfo : EIATTR_MERCURY_ISA_VERSION
	.align		4
        /*00a0*/ 	.byte	0x03, 0x5f
        /*00a2*/ 	.short	0x0101


	//----- nvinfo : EIATTR_VRC_CTA_INIT_COUNT
	.align		4
        /*00a4*/ 	.byte	0x02, 0x4a
	.zero		1
	.zero		1


	//----- nvinfo : EIATTR_EXIT_INSTR_OFFSETS
	.align		4
        /*00a8*/ 	.byte	0x04, 0x1c
        /*00aa*/ 	.short	(.L_1365 - .L_1364)


	//   ....[0]....
.L_1364:
        /*00ac*/ 	.word	0x00000010


	//----- nvinfo : EIATTR_MAX_THREADS
	.align		4
.L_1365:
        /*00b0*/ 	.byte	0x04, 0x05
        /*00b2*/ 	.short	(.L_1367 - .L_1366)
.L_1366:
        /*00b4*/ 	.word	0x00000140
        /*00b8*/ 	.word	0x00000001
        /*00bc*/ 	.word	0x00000001


	//----- nvinfo : EIATTR_CBANK_PARAM_SIZE
	.align		4
.L_1367:
        /*00c0*/ 	.byte	0x03, 0x19
        /*00c2*/ 	.short	0x0048


	//----- nvinfo : EIATTR_PARAM_CBANK
	.align		4
        /*00c4*/ 	.byte	0x04, 0x0a
        /*00c6*/ 	.short	(.L_1369 - .L_1368)
	.align		4
.L_1368:
        /*00c8*/ 	.word	index@(.nv.constant0._ZN13group_norm_v214gn_cuda_kernelI6__halfLi320ELi1ELi16ELi40ELi4096ELb1ELi128ELi320ELi320ELi4ELb1ELi4ELb0ELb0ENS_16CompileConditionILi1000EEEEEvPT_PKS4_S7_S7_flPfS8_Pj)
        /*00cc*/ 	.short	0x0380
        /*00ce*/ 	.short	0x0048


	//----- nvinfo : EIATTR_SW_WAR
	.align		4
.L_1369:
        /*00d0*/ 	.byte	0x04, 0x36
        /*00d2*/ 	.short	(.L_1371 - .L_1370)
.L_1370:
        /*00d4*/ 	.word	0x00000008
.L_1371:


//--------------------- .nv.info._ZN13group_norm_v214gn_cuda_kernelI6__halfLi320ELi2ELi16ELi40ELi4096ELb1ELi64ELi320ELi320ELi4ELb1ELi4ELb0ELb0ENS_16CompileConditionILi1000EEEEEvPT_PKS4_S7_S7_flPfS8_Pj --------------------------
	.section	.nv.info._ZN13group_norm_v214gn_cuda_kernelI6__halfLi320ELi2ELi16ELi40ELi4096ELb1ELi64ELi320ELi320ELi4ELb1ELi4ELb0ELb0ENS_16CompileConditionILi1000EEEEEvPT_PKS4_S7_S7_flPfS8_Pj,"",@"SHT_CUDA_INFO"
	.sectionflags	@""
	.align	4


	//----- nvinfo : EIATTR_CUDA_API_VERSION
	.align		4
        /*0000*/ 	.byte	0x04, 0x37
        /*0002*/ 	.short	(.L_1373 - .L_1372)
.L_1372:
        /*0004*/ 	.word	0x00000082


	//----- nvinfo : EIATTR_KPARAM_INFO
	.align		4
.L_1373:
        /*0008*/ 	.byte	0x04, 0x17
        /*000a*/ 	.short	(.L_1375 - .L_1374)
.L_1374:
        /*000c*/ 	.word	0x00000000
        /*0010*/ 	.short	0x0008
        /*0012*/ 	.short	0x0040
        /*0014*/ 	.byte	0x00, 0xf5, 0x21, 0x00


	//----- nvinfo : EIATTR_KPARAM_INFO
	.align		4
.L_1375:
        /*0018*/ 	.byte	0x04, 0x17
        /*001a*/ 	.short	(.L_1377 - .L_1376)
.L_1376:
        /*001c*/ 	.word	0x00000000
        /*0020*/ 	.short	0x0007
        /*0022*/ 	.short	0x0038
        /*0024*/ 	.byte	0x00, 0xf5, 0x21, 0x00


	//----- nvinfo : EIATTR_KPARAM_INFO
	.align		4
.L_1377:
        /*0028*/ 	.byte	0x04, 0x17
        /*002a*/ 	.short	(.L_1379 - .L_1378)
.L_1378:
        /*002c*/ 	.word	0x00000000
        /*0030*/ 	.short	0x0006
        /*0032*/ 	.short	0x0030
        /*0034*/ 	.byte	0x00, 0xf5, 0x21, 0x00


	//----- nvinfo : EIATTR_KPARAM_INFO
	.align		4
.L_1379:
        /*0038*/ 	.byte	0x04, 0x17
        /*003a*/ 	.short	(.L_1381 - .L_1380)
.L_1380:
        /*003c*/ 	.word	0x00000000
        /*0040*/ 	.short	0x0005
        /*0042*/ 	.short	0x0028
        /*0044*/ 	.byte	0x00, 0xf0, 0x21, 0x00


	//----- nvinfo : EIATTR_KPARAM_INFO
	.align		4
.L_1381:
        /*0048*/ 	.byte	0x04, 0x17
        /*004a*/ 	.short	(.L_1383 - .L_1382)
.L_1382:
        /*004c*/ 	.word	0x00000000
        /*0050*/ 	.short	0x0004
        /*0052*/ 	.short	0x0020
        /*0054*/ 	.byte	0x00, 0xf0, 0x11, 0x00


	//----- nvinfo : EIATTR_KPARAM_INFO
	.align		4
.L_1383:
        /*0058*/ 	.byte	0x04, 0x17
        /*005a*/ 	.short	(.L_1385 - .L_1384)
.L_1384:
        /*005c*/ 	.word	0x00000000
        /*0060*/ 	.short	0x0003
        /*0062*/ 	.short	0x0018
        /*0064*/ 	.byte	0x00, 0xf5, 0x21, 0x00


	//----- nvinfo : EIATTR_KPARAM_INFO
	.align		4
.L_1385:
        /*0068*/ 	.byte	0x04, 0x17
        /*006a*/ 	.short	(.L_1387 - .L_1386)
.L_1386:
        /*006c*/ 	.word	0x00000000
        /*0070*/ 	.short	0x0002
        /*0072*/ 	.short	0x0010
        /*0074*/ 	.byte	0x00, 0xf5, 0x21, 0x00


	//----- nvinfo : EIATTR_KPARAM_INFO
	.align		4
.L_1387:
        /*0078*/ 	.byte	0x04, 0x17
        /*007a*/ 	.short	(.L_1389 - .L_1388)
.L_1388:
        /*007c*/ 	.word	0x00000000
        /*0080*/ 	.short	0x0001
        /*0082*/ 	.short	0x0008
        /*0084*/ 	.byte	0x00, 0xf5, 0x21, 0x00


	//----- nvinfo : EIATTR_KPARAM_INFO
	.align		4
.L_1389:
        /*0088*/ 	.byte	0x04, 0x17
        /*008a*/ 	.short	(.L_1391 - .L_1390)
.L_1390:
        /*008c*/ 	.word	0x00000000
        /*0090*/ 	.short	0x0000
        /*0092*/ 	.short	0x0000
        /*0094*/ 	.byte	0x00, 0xf5, 0x21, 0x00


	//----- nvinfo : EIATTR_SPARSE_MMA_MASK
	.align		4
.L_1391:
        /*0098*/ 	.byte	0x03, 0x50
        /*009a*/ 	.short	0x0000


	//----- nvinfo : EIATTR_MAXREG_COUNT
	.align		4
        /*009c*/ 	.byte	0x03, 0x1b
        /*009e*/ 	.short	0x0060


	//----- nvinfo : EIATTR_MERCURY_ISA_VERSION
	.align		4
        /*00a0*/ 	.byte	0x03, 0x5f
        /*00a2*/ 	.short	0x0101


	//----- nvinfo : EIATTR_VRC_CTA_INIT_COUNT
	.align		4
        /*00a4*/ 	.byte	0x02, 0x4a
	.zero		1
	.zero		1


	//----- nvinfo : EIATTR_EXIT_INSTR_OFFSETS
	.align		4
        /*00a8*/ 	.byte	0x04, 0x1c
        /*00aa*/ 	.short	(.L_1393 - .L_1392)


	//   ....[0]....
.L_1392:
        /*00ac*/ 	.word	0x00000010


	//----- nvinfo : EIATTR_MAX_THREADS
	.align		4
.L_1393:
        /*00b0*/ 	.byte	0x04, 0x05
        /*00b2*/ 	.short	(.L_1395 - .L_1394)
.L_1394:
        /*00b4*/ 	.word	0x00000140
        /*00b8*/ 	.word	0x00000001
        /*00bc*/ 	.word	0x00000001


	//----- nvinfo : EIATTR_CBANK_PARAM_SIZE
	.align		4
.L_1395:
        /*00c0*/ 	.byte	0x03, 0x19
        /*00c2*/ 	.short	0x0048


	//----- nvinfo : EIATTR_PARAM_CBANK
	.align		4
        /*00c4*/ 	.byte	0x04, 0x0a
        /*00c6*/ 	.short	(.L_1397 - .L_1396)
	.align		4
.L_1396:
        /*00c8*/ 	.word	index@(.nv.constant0._ZN13group_norm_v214gn_cuda_kernelI6__halfLi320ELi2ELi16ELi40ELi4096ELb1ELi64ELi320ELi320ELi4ELb1ELi4ELb0ELb0ENS_16CompileConditionILi1000EEEEEvPT_PKS4_S7_S7_flPfS8_Pj)
        /*00cc*/ 	.short	0x0380
        /*00ce*/ 	.short	0x0048


	//----- nvinfo : EIATTR_SW_WAR
	.align		4
.L_1397:
        /*00d0*/ 	.byte	0x04, 0x36
        /*00d2*/ 	.short	(.L_1399 - .L_1398)
.L_1398:
        /*00d4*/ 	.word	0x00000008
.L_1399:


//--------------------- .nv.info._ZN13group_norm_v214gn_cuda_kernelI6__halfLi320ELi3ELi16ELi40ELi4096ELb1ELi64ELi320ELi320ELi4ELb1ELi5ELb0ELb0ENS_16CompileConditionILi1000EEEEEvPT_PKS4_S7_S7_flPfS8_Pj --------------------------
	.section	.nv.info._ZN13group_norm_v214gn_cuda_kernelI6__halfLi320ELi3ELi16ELi40ELi4096ELb1ELi64ELi320ELi320ELi4ELb1ELi5ELb0ELb0ENS_16CompileConditionILi1000EEEEEvPT_PKS4_S7_S7_flPfS8_Pj,"",@"SHT_CUDA_INFO"
	.sectionflags	@""
	.align	4


	//----- nvinfo : EIATTR_CUDA_API_VERSION
	.align		4
        /*0000*/ 	.byte	0x04, 0x37
        /*0002*/ 	.short	(.L_1401 - .L_1400)
.L_1400:
        /*0004*/ 	.word	0x00000082


	//----- nvinfo : EIATTR_KPARAM_INFO
	.align		4
.L_1401:
        /*0008*/ 	.byte	0x04, 0x17
        /*000a*/ 	.short	(.L_1403 - .L_1402)
.L_1402:
        /*000c*/ 	.word	0x00000000
        /*0010*/ 	.short	0x0008
        /*0012*/ 	.short	0x0040
        /*0014*/ 	.byte	0x00, 0xf5, 0x21, 0x00


	//----- nvinfo : EIATTR_KPARAM_INFO
	.align		4
.L_1403:
        /*0018*/ 	.byte	0x04, 0x17
        /*001a*/ 	.short	(.L_1405 - .L_1404)
.L_1404:
        /*001c*/ 	.word	0x00000000
        /*0020*/ 	.short	0x0007
        /*0022*/ 	.short	0x0038
        /*0024*/ 	.byte	0x00, 0xf5, 0x21, 0x00


	//----- nvinfo : EIATTR_KPARAM_INFO
	.align		4
.L_1405:
        /*0028*/ 	.byte	0x04, 0x17
        /*002a*/ 	.short	(.L_1407 - .L_1406)
.L_1406:
        /*002c*/ 	.word	0x00000000
        /*0030*/ 	.short	0x0006
        /*0032*/ 	.short	0x0030
        /*0034*/ 	.byte	0x00, 0xf5, 0x21, 0x00


	//----- nvinfo : EIATTR_KPARAM_INFO
	.align		4
.L_1407:
        /*0038*/ 	.byte	0x04, 0x17
        /*003a*/ 	.short	(.L_1409 - .L_1408)
.L_1408:
        /*003c*/ 	.word	0x00000000
        /*0040*/ 	.short	0x0005
        /*0042*/ 	.short	0x0028
        /*0044*/ 	.byte	0x00, 0xf0, 0x21, 0x00


	//----- nvinfo : EIATTR_KPARAM_INFO
	.align		4
.L_1409:
        /*0048*/ 	.byte	0x04, 0x17
        /*004a*/ 	.short	(.L_1411 - .L_1410)
.L_1410:
        /*004c*/ 	.word	0x00000000
        /*0050*/ 	.short	0x0004
        /*0052*/ 	.short	0x0020
        /*0054*/ 	.byte	0x00, 0xf0, 0x11, 0x00


	//----- nvinfo : EIATTR_KPARAM_INFO
	.align		4
.L_1411:
        /*0058*/ 	.byte	0x04, 0x17
        /*005a*/ 	.short	(.L_1413 - .L_1412)
.L_1412:
        /*005c*/ 	.word	0x00000000
        /*0060*/ 	.short	0x0003
        /*0062*/ 	.short	0x0018
        /*0064*/ 	.byte	0x00, 0xf5, 0x21, 0x00


	//----- nvinfo : EIATTR_KPARAM_INFO
	.align		4
.L_1413:
        /*0068*/ 	.byte	0x04, 0x17
        /*006a*/ 	.short	(.L_1415 - .L_1414)
.L_1414:
        /*006c*/ 	.word	0x00000000
        /*0070*/ 	.short	0x0002
        /*0072*/ 	.short	0x0010
        /*0074*/ 	.byte	0x00, 0xf5, 0x21, 0x00


	//----- nvinfo : EIATTR_KPARAM_INFO
	.align		4
.L_1415:
        /*0078*/ 	.byte	0x04, 0x17
        /*007a*/ 	.short	(.L_1417 - .L_1416)
.L_1416:
        /*007c*/ 	.word	0x00000000
        /*0080*/ 	.short	0x0001
        /*0082*/ 	.short	0x0008
        /*0084*/ 	.byte	0x00, 0xf5, 0x21, 0x00


	//----- nvinfo : EIATTR_KPARAM_INFO
	.align		4
.L_1417:
        /*0088*/ 	.byte	0x04, 0x17
        /*008a*/ 	.short	(.L_1419 - .L_1418)
.L_1418:
        /*008c*/ 	.word	0x00000000
        /*0090*/ 	.short	0x0000
        /*0092*/ 	.short	0x0000
        /*0094*/ 	.byte	0x00, 0xf5, 0x21, 0x00


	//----- nvinfo : EIATTR_SPARSE_MMA_MASK
	.align		4
.L_1419:
        /*0098*/ 	.byte	0x03, 0x50
        /*009a*/ 	.short	0x0000


	//----- nvinfo : EIATTR_MAXREG_COUNT
	.align		4
        /*009c*/ 	.byte	0x03, 0x1b
        /*009e*/ 	.short	0x0040


	//----- nvinfo : EIATTR_MERCURY_ISA_VERSION
	.align		4
        /*00a0*/ 	.byte	0x03, 0x5f
        /*00a2*/ 	.short	0x0101


	//----- nvinfo : EIATTR_VRC_CTA_INIT_COUNT
	.align		4
        /*00a4*/ 	.byte	0x02, 0x4a
	.zero		1
	.zero		1


	//----- nvinfo : EIATTR_EXIT_INSTR_OFFSETS
	.align		4
        /*00a8*/ 	.byte	0x04, 0x1c
        /*00aa*/ 	.short	(.L_1421 - .L_1420)


	//   ....[0]....
.L_1420:
        /*00ac*/ 	.word	0x00000010


	//----- nvinfo : EIATTR_MAX_THREADS
	.align		4
.L_1421:
        /*00b0*/ 	.byte	0x04, 0x05
        /*00b2*/ 	.short	(.L_1423 - .L_1422)
.L_1422:
        /*00b4*/ 	.word	0x00000140
        /*00b8*/ 	.word	0x00000001
        /*00bc*/ 	.word	0x00000001


	//----- nvinfo : EIATTR_CBANK_PARAM_SIZE
	.align		4
.L_1423:
        /*00c0*/ 	.byte	0x03, 0x19
        /*00c2*/ 	.short	0x0048


	//----- nvinfo : EIATTR_PARAM_CBANK
	.align		4
        /*00c4*/ 	.byte	0x04, 0x0a
        /*00c6*/ 	.short	(.L_1425 - .L_1424)
	.align		4
.L_1424:
        /*00c8*/ 	.word	index@(.nv.constant0._ZN13group_norm_v214gn_cuda_kernelI6__halfLi320ELi3ELi16ELi40ELi4096ELb1ELi64ELi320ELi320ELi4ELb1ELi5ELb0ELb0ENS_16CompileConditionILi1000EEEEEvPT_PKS4_S7_S7_flPfS8_Pj)
        /*00cc*/ 	.short	0x0380
        /*00ce*/ 	.short	0x0048


	//----- nvinfo : EIATTR_SW_WAR
	.align		4
.L_1425:
        /*00d0*/ 	.byte	0x04, 0x36
        /*00d2*/ 	.short	(.L_1427 - .L_1426)
.L_1426:
        /*00d4*/ 	.word	0x00000008
.L_1427:


//--------------------- .nv.info._ZN13group_norm_v214gn_cuda_kernelI6__halfLi320ELi3ELi16ELi40ELi4096ELb1ELi64ELi320ELi320ELi4ELb1ELi6ELb0ELb0ENS_16CompileConditionILi1000EEEEEvPT_PKS4_S7_S7_flPfS8_Pj --------------------------
	.section	.nv.info._ZN13group_norm_v214gn_cuda_kernelI6__halfLi320ELi3ELi16ELi40ELi4096ELb1ELi64ELi320ELi320ELi4ELb1ELi6ELb0ELb0ENS_16CompileConditionILi1000EEEEEvPT_PKS4_S7_S7_flPfS8_Pj,"",@"SHT_CUDA_INFO"
	.sectionflags	@""
	.align	4


	//----- nvinfo : EIATTR_CUDA_API_VERSION
	.align		4
        /*0000*/ 	.byte	0x04, 0x37
        /*0002*/ 	.short	(.L_1429 - .L_1428)
.L_1428:
        /*0004*/ 	.word	0x00000082


	//----- nvinfo : EIATTR_KPARAM_INFO
	.align		4
.L_1429:
        /*0008*/ 	.byte	0x04, 0x17
        /*000a*/ 	.short	(.L_1431 - .L_1430)
.L_1430:
        /*000c*/ 	.word	0x00000000
        /*0010*/ 	.short	0x0008
        /*0012*/ 	.short	0x0040
        /*0014*/ 	.byte	0x00, 0xf5, 0x21, 0x00


	//----- nvinfo : EIATTR_KPARAM_INFO
	.align		4
.L_1431:
        /*0018*/ 	.byte	0x04, 0x17
        /*001a*/ 	.short	(.L_1433 - .L_1432)
.L_1432:
        /*001c*/ 	.word	0x00000000
        /*0020*/ 	.short	0x0007
        /*0022*/ 	.short	0x0038
        /*0024*/ 	.byte	0x00, 0xf5, 0x21, 0x00


	//----- nvinfo : EIATTR_KPARAM_INFO
	.align		4
.L_1433:
        /*0028*/ 	.byte	0x04, 0x17
        /*002a*/ 	.short	(.L_1435 - .L_1434)
.L_1434:
        /*002c*/ 	.word	0x00000000
        /*0030*/ 	.short	0x0006
        /*0032*/ 	.short	0x0030
        /*0034*/ 	.byte	0x00, 0xf5, 0x21, 0x00


	//----- nvinfo : EIATTR_KPARAM_INFO
	.align		4
.L_1435:
        /*0038*/ 	.byte	0x04, 0x17
        /*003a*/ 	.short	(.L_1437 - .L_1436)
.L_1436:
        /*003c*/ 	.word	0x00000000
        /*0040*/ 	.short	0x0005
        /*0042*/ 	.short	0x0028
        /*0044*/ 	.byte	0x00, 0xf0, 0x21, 0x00


	//----- nvinfo : EIATTR_KPARAM_INFO
	.align		4
.L_1437:
        /*0048*/ 	.byte	0x04, 0x17
        /*004a*/ 	.short	(.L_1439 - .L_1438)
.L_1438:
        /*004c*/ 	.word	0x00000000
        /*0050*/ 	.short	0x0004
        /*0052*/ 	.short	0x0020
        /*0054*/ 	.byte	0x00, 0xf0, 0x11, 0x00


	//----- nvinfo : EIATTR_KPARAM_INFO
	.align		4
.L_1439:
        /*0058*/ 	.byte	0x04, 0x17
        /*005a*/ 	.short	(.L_1441 - .L_1440)
.L_1440:
        /*005c*/ 	.word	0x00000000
        /*0060*/ 	.short	0x0003
        /*0062*/ 	.short	0x0018
        /*0064*/ 	.byte	0x00, 0xf5, 0x21, 0x00


	//----- nvinfo : EIATTR_KPARAM_INFO
	.align		4
.L_1441:
        /*0068*/ 	.byte	0x04, 0x17
        /*006a*/ 	.short	(.L_1443 - .L_1442)
.L_1442:
        /*006c*/ 	.word	0x00000000
        /*0070*/ 	.short	0x0002
        /*0072*/ 	.short	0x0010
        /*0074*/ 	.byte	0x00, 0xf5, 0x21, 0x00


	//----- nvinfo : EIATTR_KPARAM_INFO
	.align		4
.L_1443:
        /*0078*/ 	.byte	0x04, 0x17
        /*007a*/ 	.short	(.L_1445 - .L_1444)
.L_1444:
        /*007c*/ 	.word	0x00000000
        /*0080*/ 	.short	0x0001
        /*0082*/ 	.short	0x0008
        /*0084*/ 	.byte	0x00, 0xf5, 0x21, 0x00


	//----- nvinfo : EIATTR_KPARAM_INFO
	.align		4
.L_1445:
        /*0088*/ 	.byte	0x04, 0x17
        /*008a*/ 	.short	(.L_1447 - .L_1446)
.L_1446:
        /*008c*/ 	.word	0x00000000
        /*0090*/ 	.short	0x0000
        /*0092*/ 	.short	0x0000
        /*0094*/ 	.byte	0x00, 0xf5, 0x21, 0x00


	//----- nvinfo : EIATTR_SPARSE_MMA_MASK
	.align		4
.L_1447:
        /*0098*/ 	.byte	0x03, 0x50
        /*009a*/ 	.short	0x0000


	//----- nvinfo : EIATTR_MAXREG_COUNT
	.align		4
        /*009c*/ 	.byte	0x03, 0x1b
        /*009e*/ 	.short	0x0040


	//----- nvinfo : EIATTR_MERCURY_ISA_VERSION
	.align		4
        /*00a0*/ 	.byte	0x03, 0x5f
        /*00a2*/ 	.short	0x0101


	//----- nvinfo : EIATTR_VRC_CTA_INIT_COUNT
	.align		4
        /*00a4*/ 	.byte	0x02, 0x4a
	.zero		1
	.zero		1


	//----- nvinfo : EIATTR_EXIT_INSTR_OFFSETS
	.align		4
        /*00a8*/ 	.byte	0x04, 0x1c
        /*00aa*/ 	.short	(.L_1449 - .L_1448)


	//   ....[0]....
.L_1448:
        /*00ac*/ 	.word	0x00000010


	//----- nvinfo : EIATTR_MAX_THREADS
	.align		4
.L_1449:
        /*00b0*/ 	.byte	0x04, 0x05
        /*00b2*/ 	.short	(.L_1451 - .L_1450)
.L_1450:
        /*00b4*/ 	.word	0x00000140
        /*00b8*/ 	.word	0x00000001
        /*00bc*/ 	.word	0x00000001


	//----- nvinfo : EIATTR_CBANK_PARAM_SIZE
	.align		4
.L_1451:
        /*00c0*/ 	.byte	0x03, 0x19
        /*00c2*/ 	.short	0x0048


	//----- nvinfo : EIATTR_PARAM_CBANK
	.align		4
        /*00c4*/ 	.byte	0x04, 0x0a
        /*00c6*/ 	.short	(.L_1453 - .L_1452)
	.align		4
.L_1452:
        /*00c8*/ 	.word	index@(.nv.constant0._ZN13group_norm_v214gn_cuda_kernelI6__halfLi320ELi3ELi16ELi40ELi4096ELb1ELi64ELi320ELi320ELi4ELb1ELi6ELb0ELb0ENS_16CompileConditionILi1000EEEEEvPT_PKS4_S7_S7_flPfS8_Pj)
        /*00cc*/ 	.short	0x0380
        /*00ce*/ 	.short	0x0048


	//----- nvinfo : EIATTR_SW_WAR
	.align		4
.L_1453:
        /*00d0*/ 	.byte	0x04, 0x36
        /*00d2*/ 	.short	(.L_1455 - .L_1454)
.L_1454:
        /*00d4*/ 	.word	0x00000008
.L_1455:


//--------------------- .nv.callgraph             --------------------------
	.section	.nv.callgraph,"",@"SHT_CUDA_CALLGRAPH"
	.align	4
	.sectionentsize	8
	.align		4
        /*0000*/ 	.word	0x00000000
	.align		4
        /*0004*/ 	.word	0xffffffff
	.align		4
        /*0008*/ 	.word	0x00000000
	.align		4
        /*000c*/ 	.word	0xfffffffe
	.align		4
        /*0010*/ 	.word	0x00000000
	.align		4
        /*0014*/ 	.word	0xfffffffd
	.align		4
        /*0018*/ 	.word	0x00000000
	.align		4
        /*001c*/ 	.word	0xfffffffc


//--------------------- .text._ZN13group_norm_v218gn_bwd_cuda_kernelI13__nv_bfloat16Li320ELi1ELi32ELi20ELi4096ELb0ELb1ELi64ELi320ELi320ELi4ELb1ELi2ELb0ELb0ELNS_15WgradSyncMethodE3ENS_16CompileConditionILi1000EEEEEvPT_S6_S6_PKS5_S8_S8_S8_PKfflPfPj --------------------------
	.section	.text._ZN13group_norm_v218gn_bwd_cuda_kernelI13__nv_bfloat16Li320ELi1ELi32ELi20ELi4096ELb0ELb1ELi64ELi320ELi320ELi4ELb1ELi2ELb0ELb0ELNS_15WgradSyncMethodE3ENS_16CompileConditionILi1000EEEEEvPT_S6_S6_PKS5_S8_S8_S8_PKfflPfPj,"ax",@progbits
	.align	128
        .global         _ZN13group_norm_v218gn_bwd_cuda_kernelI13__nv_bfloat16Li320ELi1ELi32ELi20ELi4096ELb0ELb1ELi64ELi320ELi320ELi4ELb1ELi2ELb0ELb0ELNS_15WgradSyncMethodE3ENS_16CompileConditionILi1000EEEEEvPT_S6_S6_PKS5_S8_S8_S8_PKfflPfPj
        .type           _ZN13group_norm_v218gn_bwd_cuda_kernelI13__nv_bfloat16Li320ELi1ELi32ELi20ELi4096ELb0ELb1ELi64ELi320ELi320ELi4ELb1ELi2ELb0ELb0ELNS_15WgradSyncMethodE3ENS_16CompileConditionILi1000EEEEEvPT_S6_S6_PKS5_S8_S8_S8_PKfflPfPj,@function
        .size           _ZN13group_norm_v218gn_bwd_cuda_kernelI13__nv_bfloat16Li320ELi1ELi32ELi20ELi4096ELb0ELb1ELi64ELi320ELi320ELi4ELb1ELi2ELb0ELb0ELNS_15WgradSyncMethodE3ENS_16CompileConditionILi1000EEEEEvPT_S6_S6_PKS5_S8_S8_S8_PKfflPfPj,(.L_x_40 - _ZN13group_norm_v218gn_bwd_cuda_kernelI13__nv_bfloat16Li320ELi1ELi32ELi20ELi4096ELb0ELb1ELi64ELi320ELi320ELi4ELb1ELi2ELb0ELb0ELNS_15WgradSyncMethodE3ENS_16CompileConditionILi1000EEEEEvPT_S6_S6_PKS5_S8_S8_S8_PKfflPfPj)
        .other          _ZN13group_norm_v218gn_bwd_cuda_kernelI13__nv_bfloat16Li320ELi1ELi32ELi20ELi4096ELb0ELb1ELi64ELi320ELi320ELi4ELb1ELi2ELb0ELb0ELNS_15WgradSyncMethodE3ENS_16CompileConditionILi1000EEEEEvPT_S6_S6_PKS5_S8_S8_S8_PKfflPfPj,@"STO_CUDA_ENTRY STV_DEFAULT"
_ZN13group_norm_v218gn_bwd_cuda_kernelI13__nv_bfloat16Li320ELi1ELi32ELi20ELi4096ELb0ELb1ELi64ELi320ELi320ELi4ELb1ELi2ELb0ELb0ELNS_15WgradSyncMethodE3ENS_16CompileConditionILi1000EEEEEvPT_S6_S6_PKS5_S8_S8_S8_PKfflPfPj:
.text._ZN13group_norm_v218gn_bwd_cuda_kernelI13__nv_bfloat16Li320ELi1ELi32ELi20ELi4096ELb0ELb1ELi64ELi320ELi320ELi4ELb1ELi2ELb0ELb0ELNS_15WgradSyncMethodE3ENS_16CompileConditionILi1000EEEEEvPT_S6_S6_PKS5_S8_S8_S8_PKfflPfPj:
[----:B------:R-:W-:Y:S01]  /*0000*/  LDC R1, c[0x0][0x37c] ;  /* 0x0000df00ff017b82 */ /* 0x000fe20000000800 */
[----:B------:R-:W-:Y:S05]  /*0010*/  EXIT ;  /* 0x000000000000794d */ /* 0x000fea0003800000 */
.L_x_0:
[----:B------:R-:W-:-:S00]  /*0020*/  BRA `(.L_x_0) ;  /* 0xfffffffc00fc7947 */ /* 0x000fc0000383ffff */
[----:B------:R-:W-:-:S00]  /*0030*/  NOP ;  /* 0x0000000000007918 */ /* 0x000fc00000000000 */
        /* <DEDUP_REMOVED lines=12> */
.L_x_40:


//--------------------- .text._ZN13group_norm_v218gn_bwd_cuda_kernelI13__nv_bfloat16Li320ELi2ELi32ELi20ELi4096ELb0ELb1ELi32ELi320ELi320ELi4ELb1ELi2ELb0ELb0ELNS_15WgradSyncMethodE3ENS_16CompileConditionILi1000EEEEEvPT_S6_S6_PKS5_S8_S8_S8_PKfflPfPj --------------------------
	.section	.text._ZN13group_norm_v218gn_bwd_cuda_kernelI13__nv_bfloat16Li320ELi2ELi32ELi20ELi4096ELb0ELb1ELi32ELi320ELi320ELi4ELb1ELi2ELb0ELb0ELNS_15WgradSyncMethodE3ENS_16CompileConditionILi1000EEEEEvPT_S6_S6_PKS5_S8_S8_S8_PKfflPfPj,"ax",@progbits
	.align	128
        .global         _ZN13group_norm_v218gn_bwd_cuda_kernelI13__nv_bfloat16Li320ELi2ELi32ELi20ELi4096ELb0ELb1ELi32ELi320ELi320ELi4ELb1ELi2ELb0ELb0ELNS_15WgradSyncMethodE3ENS_16CompileConditionILi1000EEEEEvPT_S6_S6_PKS5_S8_S8_S8_PKfflPfPj
        .type           _ZN13group_norm_v218gn_bwd_cuda_kernelI13__nv_bfloat16Li320ELi2ELi32ELi20ELi4096ELb0ELb1ELi32ELi320ELi320ELi4ELb1ELi2ELb0ELb0ELNS_15WgradSyncMethodE3ENS_16CompileConditionILi1000EEEEEvPT_S6_S6_PKS5_S8_S8_S8_PKfflPfPj,@function
        .size           _ZN13group_norm_v218gn_bwd_cuda_kernelI13__nv_bfloat16Li320ELi2ELi32ELi20ELi4096ELb0ELb1ELi32ELi320ELi320ELi4ELb1ELi2ELb0ELb0ELNS_15WgradSyncMethodE3ENS_16CompileConditionILi1000EEEEEvPT_S6_S6_PKS5_S8_S8_S8_PKfflPfPj,(.L_x_41 - _ZN13group_norm_v218gn_bwd_cuda_kernelI13__nv_bfloat16Li320ELi2ELi32ELi20ELi4096ELb0ELb1ELi32ELi320ELi320ELi4ELb1ELi2ELb0ELb0ELNS_15WgradSyncMethodE3ENS_16CompileConditionILi1000EEEEEvPT_S6_S6_PKS5_S8_S8_S8_PKfflPfPj)
        .other          _ZN13group_norm_v218gn_bwd_cuda_kernelI13__nv_bfloat16Li320ELi2ELi32ELi20ELi4096ELb0ELb1ELi32ELi320ELi320ELi4ELb1ELi2ELb0ELb0ELNS_15WgradSyncMethodE3ENS_16CompileConditionILi1000EEEEEvPT_S6_S6_PKS5_S8_S8_S8_PKfflPfPj,@"STO_CUDA_ENTRY STV_DEFAULT"
_ZN13group_norm_v218gn_bwd_cuda_kernelI13__nv_bfloat16Li320ELi2ELi32ELi20ELi4096ELb0ELb1ELi32ELi320ELi320ELi4ELb1ELi2ELb0ELb0ELNS_15WgradSyncMethodE3ENS_16CompileConditionILi1000EEEEEvPT_S6_S6_PKS5_S8_S8_S8_PKfflPfPj:
.text._ZN13group_norm_v218gn_bwd_cuda_kernelI13__nv_bfloat16Li320ELi2ELi32ELi20ELi4096ELb0ELb1ELi32ELi320ELi320ELi4ELb1ELi2ELb0ELb0ELNS_15WgradSyncMethodE3ENS_16CompileConditionILi1000EEEEEvPT_S6_S6_PKS5_S8_S8_S8_PKfflPfPj:
[----:B------:R-:W-:Y:S01]  /*0000*/  LDC R1, c[0x0][0x37c] ;  /* 0x0000df00ff017b82 */ /* 0x000fe20000000800 */
[----:B------:R-:W-:Y:S05]  /*0010*/  EXIT ;  /* 0x000000000000794d */ /* 0x000fea0003800000 */
.L_x_1:
        /* <DEDUP_REMOVED lines=14> */
.L_x_41:


//--------------------- .text._ZN13group_norm_v218gn_bwd_cuda_kernelI13__nv_bfloat16Li320ELi3ELi32ELi20ELi4096ELb0ELb1ELi32ELi320ELi320ELi4ELb1ELi2ELb0ELb0ELNS_15WgradSyncMethodE3ENS_16CompileConditionILi1000EEEEEvPT_S6_S6_PKS5_S8_S8_S8_PKfflPfPj --------------------------
	.section	.text._ZN13group_norm_v218gn_bwd_cuda_kernelI13__nv_bfloat16Li320ELi3ELi32ELi20ELi4096ELb0ELb1ELi32ELi320ELi320ELi4ELb1ELi2ELb0ELb0ELNS_15WgradSyncMethodE3ENS_16CompileConditionILi1000EEEEEvPT_S6_S6_PKS5_S8_S8_S8_PKfflPfPj,"ax",@progbits
	.align	128
        .global         _ZN13group_norm_v218gn_bwd_cuda_kernelI13__nv_bfloat16Li320ELi3ELi32ELi20ELi4096ELb0ELb1ELi32ELi320ELi320ELi4ELb1ELi2ELb0ELb0ELNS_15WgradSyncMethodE3ENS_16CompileConditionILi1000EEEEEvPT_S6_S6_PKS5_S8_S8_S8_PKfflPfPj
        .type           _ZN13group_norm_v218gn_bwd_cuda_kernelI13__nv_bfloat16Li320ELi3ELi32ELi20ELi4096ELb0ELb1ELi32ELi320ELi320ELi4ELb1ELi2ELb0ELb0ELNS_15WgradSyncMethodE3ENS_16CompileConditionILi1000EEEEEvPT_S6_S6_PKS5_S8_S8_S8_PKfflPfPj,@function
        .size           _ZN13group_norm_v218gn_bwd_cuda_kernelI13__nv_bfloat16Li320ELi3ELi32ELi20ELi4096ELb0ELb1ELi32ELi320ELi320ELi4ELb1ELi2ELb0ELb0ELNS_15WgradSyncMethodE3ENS_16CompileConditionILi1000EEEEEvPT_S6_S6_PKS5_S8_S8_S8_PKfflPfPj,(.L_x_42 - _ZN13group_norm_v218gn_bwd_cuda_kernelI13__nv_bfloat16Li320ELi3ELi32ELi20ELi4096ELb0ELb1ELi32ELi320ELi320ELi4ELb1ELi2ELb0ELb0ELNS_15WgradSyncMethodE3ENS_16CompileConditionILi1000EEEEEvPT_S6_S6_PKS5_S8_S8_S8_PKfflPfPj)
        .other          _ZN13group_norm_v218gn_bwd_cuda_kernelI13__nv_bfloat16Li320ELi3ELi32ELi20ELi4096ELb0ELb1ELi32ELi320ELi320ELi4ELb1ELi2ELb0ELb0ELNS_15WgradSyncMethodE3ENS_16CompileConditionILi1000EEEEEvPT_S6_S6_PKS5_S8_S8_S8_PKfflPfPj,@"STO_CUDA_ENTRY STV_DEFAULT"
_ZN13group_norm_v218gn_bwd_cuda_kernelI13__nv_bfloat16Li320ELi3ELi32ELi20ELi4096ELb0ELb1ELi32ELi320ELi320ELi4ELb1ELi2ELb0ELb0ELNS_15WgradSyncMethodE3ENS_16CompileConditionILi1000EEEEEvPT_S6_S6_PKS5_S8_S8_S8_PKfflPfPj:
.text._ZN13group_norm_v218gn_bwd_cuda_kernelI13__nv_bfloat16Li320ELi3ELi32ELi20ELi4096ELb0ELb1ELi32ELi320ELi320ELi4ELb1ELi2ELb0ELb0ELNS_15WgradSyncMethodE3ENS_16CompileConditionILi1000EEEEEvPT_S6_S6_PKS5_S8_S8_S8_PKfflPfPj:
[----:B------:R-:W-:Y:S01]  /*0000*/  LDC R1, c[0x0][0x37c] ;  /* 0x0000df00ff017b82 */ /* 0x000fe20000000800 */
[----:B------:R-:W-:Y:S05]  /*0010*/  EXIT ;  /* 0x000000000000794d */ /* 0x000fea0003800000 */
.L_x_2:
        /* <DEDUP_REMOVED lines=14> */
.L_x_42:


//--------------------- .text._ZN13group_norm_v218gn_bwd_cuda_kernelI13__nv_bfloat16Li320ELi3ELi32ELi20ELi4096ELb0ELb1ELi32ELi320ELi320ELi4ELb1ELi3ELb0ELb0ELNS_15WgradSyncMethodE2ENS_16CompileConditionILi1000EEEEEvPT_S6_S6_PKS5_S8_S8_S8_PKfflPfPj --------------------------
	.section	.text._ZN13group_norm_v218gn_bwd_cuda_kernelI13__nv_bfloat16Li320ELi3ELi32ELi20ELi4096ELb0ELb1ELi32ELi320ELi320ELi4ELb1ELi3ELb0ELb0ELNS_15WgradSyncMethodE2ENS_16CompileConditionILi1000EEEEEvPT_S6_S6_PKS5_S8_S8_S8_PKfflPfPj,"ax",@progbits
	.align	128
        .global         _ZN13group_norm_v218gn_bwd_cuda_kernelI13__nv_bfloat16Li320ELi3ELi32ELi20ELi4096ELb0ELb1ELi32ELi320ELi320ELi4ELb1ELi3ELb0ELb0ELNS_15WgradSyncMethodE2ENS_16CompileConditionILi1000EEEEEvPT_S6_S6_PKS5_S8_S8_S8_PKfflPfPj
        .type           _ZN13group_norm_v218gn_bwd_cuda_kernelI13__nv_bfloat16Li320ELi3ELi32ELi20ELi4096ELb0ELb1ELi32ELi320ELi320ELi4ELb1ELi3ELb0ELb0ELNS_15WgradSyncMethodE2ENS_16CompileConditionILi1000EEEEEvPT_S6_S6_PKS5_S8_S8_S8_PKfflPfPj,@function
        .size           _ZN13group_norm_v218gn_bwd_cuda_kernelI13__nv_bfloat16Li320ELi3ELi32ELi20ELi4096ELb0ELb1ELi32ELi320ELi320ELi4ELb1ELi3ELb0ELb0ELNS_15WgradSyncMethodE2ENS_16CompileConditionILi1000EEEEEvPT_S6_S6_PKS5_S8_S8_S8_PKfflPfPj,(.L_x_43 - _ZN13group_norm_v218gn_bwd_cuda_kernelI13__nv_bfloat16Li320ELi3ELi32ELi20ELi4096ELb0ELb1ELi32ELi320ELi320ELi4ELb1ELi3ELb0ELb0ELNS_15WgradSyncMethodE2ENS_16CompileConditionILi1000EEEEEvPT_S6_S6_PKS5_S8_S8_S8_PKfflPfPj)
        .other          _ZN13group_norm_v218gn_bwd_cuda_kernelI13__nv_bfloat16Li320ELi3ELi32ELi20ELi4096ELb0ELb1ELi32ELi320ELi320ELi4ELb1ELi3ELb0ELb0ELNS_15WgradSyncMethodE2ENS_16CompileConditionILi1000EEEEEvPT_S6_S6_PKS5_S8_S8_S8_PKfflPfPj,@"STO_CUDA_ENTRY STV_DEFAULT"
_ZN13group_norm_v218gn_bwd_cuda_kernelI13__nv_bfloat16Li320ELi3ELi32ELi20ELi4096ELb0ELb1ELi32ELi320ELi320ELi4ELb1ELi3ELb0ELb0ELNS_15WgradSyncMethodE2ENS_16CompileConditionILi1000EEEEEvPT_S6_S6_PKS5_S8_S8_S8_PKfflPfPj:
.text._ZN13group_norm_v218gn_bwd_cuda_kernelI13__nv_bfloat16Li320ELi3ELi32ELi20ELi4096ELb0ELb1ELi32ELi320ELi320ELi4ELb1ELi3ELb0ELb0ELNS_15WgradSyncMethodE2ENS_16CompileConditionILi1000EEEEEvPT_S6_S6_PKS5_S8_S8_S8_PKfflPfPj:
[----:B------:R-:W-:Y:S01]  /*0000*/  LDC R1, c[0x0][0x37c] ;  /* 0x0000df00ff017b82 */ /* 0x000fe20000000800 */
[----:B------:R-:W-:Y:S05]  /*0010*/  EXIT ;  /* 0x000000000000794d */ /* 0x000fea0003800000 */
.L_x_3:
        /* <DEDUP_REMOVED lines=14> */
.L_x_43:


//--------------------- .text._ZN13group_norm_v218gn_bwd_cuda_kernelI13__nv_bfloat16Li320ELi1ELi16ELi40ELi4096ELb1ELb1ELi64ELi320ELi320ELi4ELb1ELi2ELb0ELb0ELNS_15WgradSyncMethodE3ENS_16CompileConditionILi1000EEEEEvPT_S6_S6_PKS5_S8_S8_S8_PKfflPfPj --------------------------
	.section	.text._ZN13group_norm_v218gn_bwd_cuda_kernelI13__nv_bfloat16Li320ELi1ELi16ELi40ELi4096ELb1ELb1ELi64ELi320ELi320ELi4ELb1ELi2ELb0ELb0ELNS_15WgradSyncMethodE3ENS_16CompileConditionILi1000EEEEEvPT_S6_S6_PKS5_S8_S8_S8_PKfflPfPj,"ax",@progbits
	.align	128
        .global         _ZN13group_norm_v218gn_bwd_cuda_kernelI13__nv_bfloat16Li320ELi1ELi16ELi40ELi4096ELb1ELb1ELi64ELi320ELi320ELi4ELb1ELi2ELb0ELb0ELNS_15WgradSyncMethodE3ENS_16CompileConditionILi1000EEEEEvPT_S6_S6_PKS5_S8_S8_S8_PKfflPfPj
        .type           _ZN13group_norm_v218gn_bwd_cuda_kernelI13__nv_bfloat16Li320ELi1ELi16ELi40ELi4096ELb1ELb1ELi64ELi320ELi320ELi4ELb1ELi2ELb0ELb0ELNS_15WgradSyncMethodE3ENS_16CompileConditionILi1000EEEEEvPT_S6_S6_PKS5_S8_S8_S8_PKfflPfPj,@function
        .size           _ZN13group_norm_v218gn_bwd_cuda_kernelI13__nv_bfloat16Li320ELi1ELi16ELi40ELi4096ELb1ELb1ELi64ELi320ELi320ELi4ELb1ELi2ELb0ELb0ELNS_15WgradSyncMethodE3ENS_16CompileConditionILi1000EEEEEvPT_S6_S6_PKS5_S8_S8_S8_PKfflPfPj,(.L_x_44 - _ZN13group_norm_v218gn_bwd_cuda_kernelI13__nv_bfloat16Li320ELi1ELi16ELi40ELi4096ELb1ELb1ELi64ELi320ELi320ELi4ELb1ELi2ELb0ELb0ELNS_15WgradSyncMethodE3ENS_16CompileConditionILi1000EEEEEvPT_S6_S6_PKS5_S8_S8_S8_PKfflPfPj)
        .other          _ZN13group_norm_v218gn_bwd_cuda_kernelI13__nv_bfloat16Li320ELi1ELi16ELi40ELi4096ELb1ELb1ELi64ELi320ELi320ELi4ELb1ELi2ELb0ELb0ELNS_15WgradSyncMethodE3ENS_16CompileConditionILi1000EEEEEvPT_S6_S6_PKS5_S8_S8_S8_PKfflPfPj,@"STO_CUDA_ENTRY STV_DEFAULT"
_ZN13group_norm_v218gn_bwd_cuda_kernelI13__nv_bfloat16Li320ELi1ELi16ELi40ELi4096ELb1ELb1ELi64ELi320ELi320ELi4ELb1ELi2ELb0ELb0ELNS_15WgradSyncMethodE3ENS_16CompileConditionILi1000EEEEEvPT_S6_S6_PKS5_S8_S8_S8_PKfflPfPj:
.text._ZN13group_norm_v218gn_bwd_cuda_kernelI13__nv_bfloat16Li320ELi1ELi16ELi40ELi4096ELb1ELb1ELi64ELi320ELi320ELi4ELb1ELi2ELb0ELb0ELNS_15WgradSyncMethodE3ENS_16CompileConditionILi1000EEEEEvPT_S6_S6_PKS5_S8_S8_S8_PKfflPfPj:
[----:B------:R-:W-:Y:S01]  /*0000*/  LDC R1, c[0x0][0x37c] ;  /* 0x0000df00ff017b82 */ /* 0x000fe20000000800 */
[----:B------:R-:W-:Y:S05]  /*0010*/  EXIT ;  /* 0x000000000000794d */ /* 0x000fea0003800000 */
.L_x_4:
        /* <DEDUP_REMOVED lines=14> */
.L_x_44:


//--------------------- .text._ZN13group_norm_v218gn_bwd_cuda_kernelI13__nv_bfloat16Li320ELi2ELi16ELi40ELi4096ELb1ELb1ELi32ELi320ELi320ELi4ELb1ELi2ELb0ELb0ELNS_15WgradSyncMethodE3ENS_16CompileConditionILi1000EEEEEvPT_S6_S6_PKS5_S8_S8_S8_PKfflPfPj --------------------------
	.section	.text._ZN13group_norm_v218gn_bwd_cuda_kernelI13__nv_bfloat16Li320ELi2ELi16ELi40ELi4096ELb1ELb1ELi32ELi320ELi320ELi4ELb1ELi2ELb0ELb0ELNS_15WgradSyncMethodE3ENS_16CompileConditionILi1000EEEEEvPT_S6_S6_PKS5_S8_S8_S8_PKfflPfPj,"ax",@progbits
	.align	128
        .global         _ZN13group_norm_v218gn_bwd_cuda_kernelI13__nv_bfloat16Li320ELi2ELi16ELi40ELi4096ELb1ELb1ELi32ELi320ELi320ELi4ELb1ELi2ELb0ELb0ELNS_15WgradSyncMethodE3ENS_16CompileConditionILi1000EEEEEvPT_S6_S6_PKS5_S8_S8_S8_PKfflPfPj
        .type           _ZN13group_norm_v218gn_bwd_cuda_kernelI13__nv_bfloat16Li320ELi2ELi16ELi40ELi4096ELb1ELb1ELi32ELi320ELi320ELi4ELb1ELi2ELb0ELb0ELNS_15WgradSyncMethodE3ENS_16CompileConditionILi1000EEEEEvPT_S6_S6_PKS5_S8_S8_S8_PKfflPfPj,@function
        .size           _ZN13group_norm_v218gn_bwd_cuda_kernelI13__nv_bfloat16Li320ELi2ELi16ELi40ELi4096ELb1ELb1ELi32ELi320ELi320ELi4ELb1ELi2ELb0ELb0ELNS_15WgradSyncMethodE3ENS_16CompileConditionILi1000EEEEEvPT_S6_S6_PKS5_S8_S8_S8_PKfflPfPj,(.L_x_45 - _ZN13group_norm_v218gn_bwd_cuda_kernelI13__nv_bfloat16Li320ELi2ELi16ELi40ELi4096ELb1ELb1ELi32ELi320ELi320ELi4ELb1ELi2ELb0ELb0ELNS_15WgradSyncMethodE3ENS_16CompileConditionILi1000EEEEEvPT_S6_S6_PKS5_S8_S8_S8_PKfflPfPj)
        .other          _ZN13group_norm_v218gn_bwd_cuda_kernelI13__nv_bfloat16Li320ELi2ELi16ELi40ELi4096ELb1ELb1ELi32ELi320ELi320ELi4ELb1ELi2ELb0ELb0ELNS_15WgradSyncMethodE3ENS_16CompileConditionILi1000EEEEEvPT_S6_S6_PKS5_S8_S8_S8_PKfflPfPj,@"STO_CUDA_ENTRY STV_DEFAULT"
_ZN13group_norm_v218gn_bwd_cuda_kernelI13__nv_bfloat16Li320ELi2ELi16ELi40ELi4096ELb1ELb1ELi32ELi320ELi320ELi4ELb1ELi2ELb0ELb0ELNS_15WgradSyncMethodE3ENS_16CompileConditionILi1000EEEEEvPT_S6_S6_PKS5_S8_S8_S8_PKfflPfPj:
.text._ZN13group_norm_v218gn_bwd_cuda_kernelI13__nv_bfloat16Li320ELi2ELi16ELi40ELi4096ELb1ELb1ELi32ELi320ELi320ELi4ELb1ELi2ELb0ELb0ELNS_15WgradSyncMethodE3ENS_16CompileConditionILi1000EEEEEvPT_S6_S6_PKS5_S8_S8_S8_PKfflPfPj:
[----:B------:R-:W-:Y:S01]  /*0000*/  LDC R1, c[0x0][0x37c] ;  /* 0x0000df00ff017b82 */ /* 0x000fe20000000800 */
[----:B------:R-:W-:Y:S05]  /*0010*/  EXIT ;  /* 0x000000000000794d */ /* 0x000fea0003800000 */
.L_x_5:
        /* <DEDUP_REMOVED lines=14> */
.L_x_45:


//--------------------- .text._ZN13group_norm_v218gn_bwd_cuda_kernelI13__nv_bfloat16Li320ELi3ELi16ELi40ELi4096ELb1ELb1ELi32ELi320ELi320ELi4ELb1ELi2ELb0ELb0ELNS_15WgradSyncMethodE3ENS_16CompileConditionILi1000EEEEEvPT_S6_S6_PKS5_S8_S8_S8_PKfflPfPj --------------------------
	.section	.text._ZN13group_norm_v218gn_bwd_cuda_kernelI13__nv_bfloat16Li320ELi3ELi16ELi40ELi4096ELb1ELb1ELi32ELi320ELi320ELi4ELb1ELi2ELb0ELb0ELNS_15WgradSyncMethodE3ENS_16CompileConditionILi1000EEEEEvPT_S6_S6_PKS5_S8_S8_S8_PKfflPfPj,"ax",@progbits
	.align	128
        .global         _ZN13group_norm_v218gn_bwd_cuda_kernelI13__nv_bfloat16Li320ELi3ELi16ELi40ELi4096ELb1ELb1ELi32ELi320ELi320ELi4ELb1ELi2ELb0ELb0ELNS_15WgradSyncMethodE3ENS_16CompileConditionILi1000EEEEEvPT_S6_S6_PKS5_S8_S8_S8_PKfflPfPj
        .type           _ZN13group_norm_v218gn_bwd_cuda_kernelI13__nv_bfloat16Li320ELi3ELi16ELi40ELi4096ELb1ELb1ELi32ELi320ELi320ELi4ELb1ELi2ELb0ELb0ELNS_15WgradSyncMethodE3ENS_16CompileConditionILi1000EEEEEvPT_S6_S6_PKS5_S8_S8_S8_PKfflPfPj,@function
        .size           _ZN13group_norm_v218gn_bwd_cuda_kernelI13__nv_bfloat16Li320ELi3ELi16ELi40ELi4096ELb1ELb1ELi32ELi320ELi320ELi4ELb1ELi2ELb0ELb0ELNS_15WgradSyncMethodE3ENS_16CompileConditionILi1000EEEEEvPT_S6_S6_PKS5_S8_S8_S8_PKfflPfPj,(.L_x_46 - _ZN13group_norm_v218gn_bwd_cuda_kernelI13__nv_bfloat16Li320ELi3ELi16ELi40ELi4096ELb1ELb1ELi32ELi320ELi320ELi4ELb1ELi2ELb0ELb0ELNS_15WgradSyncMethodE3ENS_16CompileConditionILi1000EEEEEvPT_S6_S6_PKS5_S8_S8_S8_PKfflPfPj)
        .other          _ZN13group_norm_v218gn_bwd_cuda_kernelI13__nv_bfloat16Li320ELi3ELi16ELi40ELi4096ELb1ELb1ELi32ELi320ELi320ELi4ELb1ELi2ELb0ELb0ELNS_15WgradSyncMethodE3ENS_16CompileConditionILi1000EEEEEvPT_S6_S6_PKS5_S8_S8_S8_PKfflPfPj,@"STO_CUDA_ENTRY STV_DEFAULT"
_ZN13group_norm_v218gn_bwd_cuda_kernelI13__nv_bfloat16Li320ELi3ELi16ELi40ELi4096ELb1ELb1ELi32ELi320ELi320ELi4ELb1ELi2ELb0ELb0ELNS_15WgradSyncMethodE3ENS_16CompileConditionILi1000EEEEEvPT_S6_S6_PKS5_S8_S8_S8_PKfflPfPj:
.text._ZN13group_norm_v218gn_bwd_cuda_kernelI13__nv_bfloat16Li320ELi3ELi16ELi40ELi4096ELb1ELb1ELi32ELi320ELi320ELi4ELb1ELi2ELb0ELb0ELNS_15WgradSyncMethodE3ENS_16CompileConditionILi1000EEEEEvPT_S6_S6_PKS5_S8_S8_S8_PKfflPfPj:
[----:B------:R-:W-:Y:S01]  /*0000*/  LDC R1, c[0x0][0x37c] ;  /* 0x0000df00ff017b82 */ /* 0x000fe20000000800 */
[----:B------:R-:W-:Y:S05]  /*0010*/  EXIT ;  /* 0x000000000000794d */ /* 0x000fea0003800000 */
.L_x_6:
        /* <DEDUP_REMOVED lines=14> */
.L_x_46:


//--------------------- .text._ZN13group_norm_v218gn_bwd_cuda_kernelI13__nv_bfloat16Li320ELi3ELi16ELi40ELi4096ELb1ELb1ELi32ELi320ELi320ELi4ELb1ELi3ELb0ELb0ELNS_15WgradSyncMethodE2ENS_16CompileConditionILi1000EEEEEvPT_S6_S6_PKS5_S8_S8_S8_PKfflPfPj --------------------------
	.section	.text._ZN13group_norm_v218gn_bwd_cuda_kernelI13__nv_bfloat16Li320ELi3ELi16ELi40ELi4096ELb1ELb1ELi32ELi320ELi320ELi4ELb1ELi3ELb0ELb0ELNS_15WgradSyncMethodE2ENS_16CompileConditionILi1000EEEEEvPT_S6_S6_PKS5_S8_S8_S8_PKfflPfPj,"ax",@progbits
	.align	128
        .global         _ZN13group_norm_v218gn_bwd_cuda_kernelI13__nv_bfloat16Li320ELi3ELi16ELi40ELi4096ELb1ELb1ELi32ELi320ELi320ELi4ELb1ELi3ELb0ELb0ELNS_15WgradSyncMethodE2ENS_16CompileConditionILi1000EEEEEvPT_S6_S6_PKS5_S8_S8_S8_PKfflPfPj
        .type           _ZN13group_norm_v218gn_bwd_cuda_kernelI13__nv_bfloat16Li320ELi3ELi16ELi40ELi4096ELb1ELb1ELi32ELi320ELi320ELi4ELb1ELi3ELb0ELb0ELNS_15WgradSyncMethodE2ENS_16CompileConditionILi1000EEEEEvPT_S6_S6_PKS5_S8_S8_S8_PKfflPfPj,@function
        .size           _ZN13group_norm_v218gn_bwd_cuda_kernelI13__nv_bfloat16Li320ELi3ELi16ELi40ELi4096ELb1ELb1ELi32ELi320ELi320ELi4ELb1ELi3ELb0ELb0ELNS_15WgradSyncMethodE2ENS_16CompileConditionILi1000EEEEEvPT_S6_S6_PKS5_S8_S8_S8_PKfflPfPj,(.L_x_47 - _ZN13group_norm_v218gn_bwd_cuda_kernelI13__nv_bfloat16Li320ELi3ELi16ELi40ELi4096ELb1ELb1ELi32ELi320ELi320ELi4ELb1ELi3ELb0ELb0ELNS_15WgradSyncMethodE2ENS_16CompileConditionILi1000EEEEEvPT_S6_S6_PKS5_S8_S8_S8_PKfflPfPj)
        .other          _ZN13group_norm_v218gn_bwd_cuda_kernelI13__nv_bfloat16Li320ELi3ELi16ELi40ELi4096ELb1ELb1ELi32ELi320ELi320ELi4ELb1ELi3ELb0ELb0ELNS_15WgradSyncMethodE2ENS_16CompileConditionILi1000EEEEEvPT_S6_S6_PKS5_S8_S8_S8_PKfflPfPj,@"STO_CUDA_ENTRY STV_DEFAULT"
_ZN13group_norm_v218gn_bwd_cuda_kernelI13__nv_bfloat16Li320ELi3ELi16ELi40ELi4096ELb1ELb1ELi32ELi320ELi320ELi4ELb1ELi3ELb0ELb0ELNS_15WgradSyncMethodE2ENS_16CompileConditionILi1000EEEEEvPT_S6_S6_PKS5_S8_S8_S8_PKfflPfPj:
.text._ZN13group_norm_v218gn_bwd_cuda_kernelI13__nv_bfloat16Li320ELi3ELi16ELi40ELi4096ELb1ELb1ELi32ELi320ELi320ELi4ELb1ELi3ELb0ELb0ELNS_15WgradSyncMethodE2ENS_16CompileConditionILi1000EEEEEvPT_S6_S6_PKS5_S8_S8_S8_PKfflPfPj:
[----:B------:R-:W-:Y:S01]  /*0000*/  LDC R1, c[0x0][0x37c] ;  /* 0x0000df00ff017b82 */ /* 0x000fe20000000800 */
[----:B------:R-:W-:Y:S05]  /*0010*/  EXIT ;  /* 0x000000000000794d */ /* 0x000fea0003800000 */
.L_x_7:
        /* <DEDUP_REMOVED lines=14> */
.L_x_47:


//--------------------- .text._ZN13group_norm_v214gn_cuda_kernelI13__nv_bfloat16Li320ELi3ELi32ELi20ELi4096ELb0ELi32ELi320ELi320ELi4ELb1ELi2ELb0ELb0ENS_16CompileConditionILi1000EEEEEvPT_PKS4_S7_S7_flPfS8_Pj --------------------------
	.section	.text._ZN13group_norm_v214gn_cuda_kernelI13__nv_bfloat16Li320ELi3ELi32ELi20ELi4096ELb0ELi32ELi320ELi320ELi4ELb1ELi2ELb0ELb0ENS_16CompileConditionILi1000EEEEEvPT_PKS4_S7_S7_flPfS8_Pj,"ax",@progbits
	.align	128
        .global         _ZN13group_norm_v214gn_cuda_kernelI13__nv_bfloat16Li320ELi3ELi32ELi20ELi4096ELb0ELi32ELi320ELi320ELi4ELb1ELi2ELb0ELb0ENS_16CompileConditionILi1000EEEEEvPT_PKS4_S7_S7_flPfS8_Pj
        .type           _ZN13group_norm_v214gn_cuda_kernelI13__nv_bfloat16Li320ELi3ELi32ELi20ELi4096ELb0ELi32ELi320ELi320ELi4ELb1ELi2ELb0ELb0ENS_16CompileConditionILi1000EEEEEvPT_PKS4_S7_S7_flPfS8_Pj,@function
        .size           _ZN13group_norm_v214gn_cuda_kernelI13__nv_bfloat16Li320ELi3ELi32ELi20ELi4096ELb0ELi32ELi320ELi320ELi4ELb1ELi2ELb0ELb0ENS_16CompileConditionILi1000EEEEEvPT_PKS4_S7_S7_flPfS8_Pj,(.L_x_48 - _ZN13group_norm_v214gn_cuda_kernelI13__nv_bfloat16Li320ELi3ELi32ELi20ELi4096ELb0ELi32ELi320ELi320ELi4ELb1ELi2ELb0ELb0ENS_16CompileConditionILi1000EEEEEvPT_PKS4_S7_S7_flPfS8_Pj)
        .other          _ZN13group_norm_v214gn_cuda_kernelI13__nv_bfloat16Li320ELi3ELi32ELi20ELi4096ELb0ELi32ELi320ELi320ELi4ELb1ELi2ELb0ELb0ENS_16CompileConditionILi1000EEEEEvPT_PKS4_S7_S7_flPfS8_Pj,@"STO_CUDA_ENTRY STV_DEFAULT"
_ZN13group_norm_v214gn_cuda_kernelI13__nv_bfloat16Li320ELi3ELi32ELi20ELi4096ELb0ELi32ELi320ELi320ELi4ELb1ELi2ELb0ELb0ENS_16CompileConditionILi1000EEEEEvPT_PKS4_S7_S7_flPfS8_Pj:
.text._ZN13group_norm_v214gn_cuda_kernelI13__nv_bfloat16Li320ELi3ELi32ELi20ELi4096ELb0ELi32ELi320ELi320ELi4ELb1ELi2ELb0ELb0ENS_16CompileConditionILi1000EEEEEvPT_PKS4_S7_S7_flPfS8_Pj:
[----:B------:R-:W-:Y:S01]  /*0000*/  LDC R1, c[0x0][0x37c] ;  /* 0x0000df00ff017b82 */ /* 0x000fe20000000800 */
[----:B------:R-:W-:Y:S05]  /*0010*/  EXIT ;  /* 0x000000000000794d */ /* 0x000fea0003800000 */
.L_x_8:
        /* <DEDUP_REMOVED lines=14> */
.L_x_48:


//--------------------- .text._ZN13group_norm_v214gn_cuda_kernelI13__nv_bfloat16Li320ELi1ELi32ELi20ELi4096ELb0ELi64ELi320ELi320ELi4ELb1ELi2ELb0ELb0ENS_16CompileConditionILi1000EEEEEvPT_PKS4_S7_S7_flPfS8_Pj --------------------------
	.section	.text._ZN13group_norm_v214gn_cuda_kernelI13__nv_bfloat16Li320ELi1ELi32ELi20ELi4096ELb0ELi64ELi320ELi320ELi4ELb1ELi2ELb0ELb0ENS_16CompileConditionILi1000EEEEEvPT_PKS4_S7_S7_flPfS8_Pj,"ax",@progbits
	.align	128
        .global         _ZN13group_norm_v214gn_cuda_kernelI13__nv_bfloat16Li320ELi1ELi32ELi20ELi4096ELb0ELi64ELi320ELi320ELi4ELb1ELi2ELb0ELb0ENS_16CompileConditionILi1000EEEEEvPT_PKS4_S7_S7_flPfS8_Pj
        .type           _ZN13group_norm_v214gn_cuda_kernelI13__nv_bfloat16Li320ELi1ELi32ELi20ELi4096ELb0ELi64ELi320ELi320ELi4ELb1ELi2ELb0ELb0ENS_16CompileConditionILi1000EEEEEvPT_PKS4_S7_S7_flPfS8_Pj,@function
        .size           _ZN13group_norm_v214gn_cuda_kernelI13__nv_bfloat16Li320ELi1ELi32ELi20ELi4096ELb0ELi64ELi320ELi320ELi4ELb1ELi2ELb0ELb0ENS_16CompileConditionILi1000EEEEEvPT_PKS4_S7_S7_flPfS8_Pj,(.L_x_49 - _ZN13group_norm_v214gn_cuda_kernelI13__nv_bfloat16Li320ELi1ELi32ELi20ELi4096ELb0ELi64ELi320ELi320ELi4ELb1ELi2ELb0ELb0ENS_16CompileConditionILi1000EEEEEvPT_PKS4_S7_S7_flPfS8_Pj)
        .other          _ZN13group_norm_v214gn_cuda_kernelI13__nv_bfloat16Li320ELi1ELi32ELi20ELi4096ELb0ELi64ELi320ELi320ELi4ELb1ELi2ELb0ELb0ENS_16CompileConditionILi1000EEEEEvPT_PKS4_S7_S7_flPfS8_Pj,@"STO_CUDA_ENTRY STV_DEFAULT"
_ZN13group_norm_v214gn_cuda_kernelI13__nv_bfloat16Li320ELi1ELi32ELi20ELi4096ELb0ELi64ELi320ELi320ELi4ELb1ELi2ELb0ELb0ENS_16CompileConditionILi1000EEEEEvPT_PKS4_S7_S7_flPfS8_Pj:
.text._ZN13group_norm_v214gn_cuda_kernelI13__nv_bfloat16Li320ELi1ELi32ELi20ELi4096ELb0ELi64ELi320ELi320ELi4ELb1ELi2ELb0ELb0ENS_16CompileConditionILi1000EEEEEvPT_PKS4_S7_S7_flPfS8_Pj:
[----:B------:R-:W-:Y:S01]  /*0000*/  LDC R1, c[0x0][0x37c] ;  /* 0x0000df00ff017b82 */ /* 0x000fe20000000800 */
[----:B------:R-:W-:Y:S05]  /*0010*/  EXIT ;  /* 0x000000000000794d */ /* 0x000fea0003800000 */
.L_x_9:
        /* <DEDUP_REMOVED lines=14> */
.L_x_49:


//--------------------- .text._ZN13group_norm_v214gn_cuda_kernelI13__nv_bfloat16Li320ELi1ELi32ELi20ELi4096ELb0ELi128ELi320ELi320ELi4ELb1ELi4ELb0ELb0ENS_16CompileConditionILi1000EEEEEvPT_PKS4_S7_S7_flPfS8_Pj --------------------------
	.section	.text._ZN13group_norm_v214gn_cuda_kernelI13__nv_bfloat16Li320ELi1ELi32ELi20ELi4096ELb0ELi128ELi320ELi320ELi4ELb1ELi4ELb0ELb0ENS_16CompileConditionILi1000EEEEEvPT_PKS4_S7_S7_flPfS8_Pj,"ax",@progbits
	.align	128
        .global         _ZN13group_norm_v214gn_cuda_kernelI13__nv_bfloat16Li320ELi1ELi32ELi20ELi4096ELb0ELi128ELi320ELi320ELi4ELb1ELi4ELb0ELb0ENS_16CompileConditionILi1000EEEEEvPT_PKS4_S7_S7_flPfS8_Pj
        .type           _ZN13group_norm_v214gn_cuda_kernelI13__nv_bfloat16Li320ELi1ELi32ELi20ELi4096ELb0ELi128ELi320ELi320ELi4ELb1ELi4ELb0ELb0ENS_16CompileConditionILi1000EEEEEvPT_PKS4_S7_S7_flPfS8_Pj,@function
        .size           _ZN13group_norm_v214gn_cuda_kernelI13__nv_bfloat16Li320ELi1ELi32ELi20ELi4096ELb0ELi128ELi320ELi320ELi4ELb1ELi4ELb0ELb0ENS_16CompileConditionILi1000EEEEEvPT_PKS4_S7_S7_flPfS8_Pj,(.L_x_50 - _ZN13group_norm_v214gn_cuda_kernelI13__nv_bfloat16Li320ELi1ELi32ELi20ELi4096ELb0ELi128ELi320ELi320ELi4ELb1ELi4ELb0ELb0ENS_16CompileConditionILi1000EEEEEvPT_PKS4_S7_S7_flPfS8_Pj)
        .other          _ZN13group_norm_v214gn_cuda_kernelI13__nv_bfloat16Li320ELi1ELi32ELi20ELi4096ELb0ELi128ELi320ELi320ELi4ELb1ELi4ELb0ELb0ENS_16CompileConditionILi1000EEEEEvPT_PKS4_S7_S7_flPfS8_Pj,@"STO_CUDA_ENTRY STV_DEFAULT"
_ZN13group_norm_v214gn_cuda_kernelI13__nv_bfloat16Li320ELi1ELi32ELi20ELi4096ELb0ELi128ELi320ELi320ELi4ELb1ELi4ELb0ELb0ENS_16CompileConditionILi1000EEEEEvPT_PKS4_S7_S7_flPfS8_Pj:
.text._ZN13group_norm_v214gn_cuda_kernelI13__nv_bfloat16Li320ELi1ELi32ELi20ELi4096ELb0ELi128ELi320ELi320ELi4ELb1ELi4ELb0ELb0ENS_16CompileConditionILi1000EEEEEvPT_PKS4_S7_S7_flPfS8_Pj:
[----:B------:R-:W-:Y:S01]  /*0000*/  LDC R1, c[0x0][0x37c] ;  /* 0x0000df00ff017b82 */ /* 0x000fe20000000800 */
[----:B------:R-:W-:Y:S05]  /*0010*/  EXIT ;  /* 0x000000000000794d */ /* 0x000fea0003800000 */
.L_x_10:
        /* <DEDUP_REMOVED lines=14> */
.L_x_50:


//--------------------- .text._ZN13group_norm_v214gn_cuda_kernelI13__nv_bfloat16Li320ELi2ELi32ELi20ELi4096ELb0ELi64ELi320ELi320ELi4ELb1ELi4ELb0ELb0ENS_16CompileConditionILi1000EEEEEvPT_PKS4_S7_S7_flPfS8_Pj --------------------------
	.section	.text._ZN13group_norm_v214gn_cuda_kernelI13__nv_bfloat16Li320ELi2ELi32ELi20ELi4096ELb0ELi64ELi320ELi320ELi4ELb1ELi4ELb0ELb0ENS_16CompileConditionILi1000EEEEEvPT_PKS4_S7_S7_flPfS8_Pj,"ax",@progbits
	.align	128
        .global         _ZN13group_norm_v214gn_cuda_kernelI13__nv_bfloat16Li320ELi2ELi32ELi20ELi4096ELb0ELi64ELi320ELi320ELi4ELb1ELi4ELb0ELb0ENS_16CompileConditionILi1000EEEEEvPT_PKS4_S7_S7_flPfS8_Pj
        .type           _ZN13group_norm_v214gn_cuda_kernelI13__nv_bfloat16Li320ELi2ELi32ELi20ELi4096ELb0ELi64ELi320ELi320ELi4ELb1ELi4ELb0ELb0ENS_16CompileConditionILi1000EEEEEvPT_PKS4_S7_S7_flPfS8_Pj,@function
        .size           _ZN13group_norm_v214gn_cuda_kernelI13__nv_bfloat16Li320ELi2ELi32ELi20ELi4096ELb0ELi64ELi320ELi320ELi4ELb1ELi4ELb0ELb0ENS_16CompileConditionILi1000EEEEEvPT_PKS4_S7_S7_flPfS8_Pj,(.L_x_51 - _ZN13group_norm_v214gn_cuda_kernelI13__nv_bfloat16Li320ELi2ELi32ELi20ELi4096ELb0ELi64ELi320ELi320ELi4ELb1ELi4ELb0ELb0ENS_16CompileConditionILi1000EEEEEvPT_PKS4_S7_S7_flPfS8_Pj)
        .other          _ZN13group_norm_v214gn_cuda_kernelI13__nv_bfloat16Li320ELi2ELi32ELi20ELi4096ELb0ELi64ELi320ELi320ELi4ELb1ELi4ELb0ELb0ENS_16CompileConditionILi1000EEEEEvPT_PKS4_S7_S7_flPfS8_Pj,@"STO_CUDA_ENTRY STV_DEFAULT"
_ZN13group_norm_v214gn_cuda_kernelI13__nv_bfloat16Li320ELi2ELi32ELi20ELi4096ELb0ELi64ELi320ELi320ELi4ELb1ELi4ELb0ELb0ENS_16CompileConditionILi1000EEEEEvPT_PKS4_S7_S7_flPfS8_Pj:
.text._ZN13group_norm_v214gn_cuda_kernelI13__nv_bfloat16Li320ELi2ELi32ELi20ELi4096ELb0ELi64ELi320ELi320ELi4ELb1ELi4ELb0ELb0ENS_16CompileConditionILi1000EEEEEvPT_PKS4_S7_S7_flPfS8_Pj:
[----:B------:R-:W-:Y:S01]  /*0000*/  LDC R1, c[0x0][0x37c] ;  /* 0x0000df00ff017b82 */ /* 0x000fe20000000800 */
[----:B------:R-:W-:Y:S05]  /*0010*/  EXIT ;  /* 0x000000000000794d */ /* 0x000fea0003800000 */
.L_x_11:
        /* <DEDUP_REMOVED lines=14> */
.L_x_51:


//--------------------- .text._ZN13group_norm_v214gn_cuda_kernelI13__nv_bfloat16Li320ELi3ELi32ELi20ELi4096ELb0ELi64ELi320ELi320ELi4ELb1ELi5ELb0ELb0ENS_16CompileConditionILi1000EEEEEvPT_PKS4_S7_S7_flPfS8_Pj --------------------------
	.section	.text._ZN13group_norm_v214gn_cuda_kernelI13__nv_bfloat16Li320ELi3ELi32ELi20ELi4096ELb0ELi64ELi320ELi320ELi4ELb1ELi5ELb0ELb0ENS_16CompileConditionILi1000EEEEEvPT_PKS4_S7_S7_flPfS8_Pj,"ax",@progbits
	.align	128
        .global         _ZN13group_norm_v214gn_cuda_kernelI13__nv_bfloat16Li320ELi3ELi32ELi20ELi4096ELb0ELi64ELi320ELi320ELi4ELb1ELi5ELb0ELb0ENS_16CompileConditionILi1000EEEEEvPT_PKS4_S7_S7_flPfS8_Pj
        .type           _ZN13group_norm_v214gn_cuda_kernelI13__nv_bfloat16Li320ELi3ELi32ELi20ELi4096ELb0ELi64ELi320ELi320ELi4ELb1ELi5ELb0ELb0ENS_16CompileConditionILi1000EEEEEvPT_PKS4_S7_S7_flPfS8_Pj,@function
        .size           _ZN13group_norm_v214gn_cuda_kernelI13__nv_bfloat16Li320ELi3ELi32ELi20ELi4096ELb0ELi64ELi320ELi320ELi4ELb1ELi5ELb0ELb0ENS_16CompileConditionILi1000EEEEEvPT_PKS4_S7_S7_flPfS8_Pj,(.L_x_52 - _ZN13group_norm_v214gn_cuda_kernelI13__nv_bfloat16Li320ELi3ELi32ELi20ELi4096ELb0ELi64ELi320ELi320ELi4ELb1ELi5ELb0ELb0ENS_16CompileConditionILi1000EEEEEvPT_PKS4_S7_S7_flPfS8_Pj)
        .other          _ZN13group_norm_v214gn_cuda_kernelI13__nv_bfloat16Li320ELi3ELi32ELi20ELi4096ELb0ELi64ELi320ELi320ELi4ELb1ELi5ELb0ELb0ENS_16CompileConditionILi1000EEEEEvPT_PKS4_S7_S7_flPfS8_Pj,@"STO_CUDA_ENTRY STV_DEFAULT"
_ZN13group_norm_v214gn_cuda_kernelI13__nv_bfloat16Li320ELi3ELi32ELi20ELi4096ELb0ELi64ELi320ELi320ELi4ELb1ELi5ELb0ELb0ENS_16CompileConditionILi1000EEEEEvPT_PKS4_S7_S7_flPfS8_Pj:
.text._ZN13group_norm_v214gn_cuda_kernelI13__nv_bfloat16Li320ELi3ELi32ELi20ELi4096ELb0ELi64ELi320ELi320ELi4ELb1ELi5ELb0ELb0ENS_16CompileConditionILi1000EEEEEvPT_PKS4_S7_S7_flPfS8_Pj:
[----:B------:R-:W-:Y:S01]  /*0000*/  LDC R1, c[0x0][0x37c] ;  /* 0x0000df00ff017b82 */ /* 0x000fe20000000800 */
[----:B------:R-:W-:Y:S05]  /*0010*/  EXIT ;  /* 0x000000000000794d */ /* 0x000fea0003800000 */
.L_x_12:
        /* <DEDUP_REMOVED lines=14> */
.L_x_52:


//--------------------- .text._ZN13group_norm_v214gn_cuda_kernelI13__nv_bfloat16Li320ELi3ELi32ELi20ELi4096ELb0ELi64ELi320ELi320ELi4ELb1ELi6ELb0ELb0ENS_16CompileConditionILi1000EEEEEvPT_PKS4_S7_S7_flPfS8_Pj --------------------------
	.section	.text._ZN13group_norm_v214gn_cuda_kernelI13__nv_bfloat16Li320ELi3ELi32ELi20ELi4096ELb0ELi64ELi320ELi320ELi4ELb1ELi6ELb0ELb0ENS_16CompileConditionILi1000EEEEEvPT_PKS4_S7_S7_flPfS8_Pj,"ax",@progbits
	.align	128
        .global         _ZN13group_norm_v214gn_cuda_kernelI13__nv_bfloat16Li320ELi3ELi32ELi20ELi4096ELb0ELi64ELi320ELi320ELi4ELb1ELi6ELb0ELb0ENS_16CompileConditionILi1000EEEEEvPT_PKS4_S7_S7_flPfS8_Pj
        .type           _ZN13group_norm_v214gn_cuda_kernelI13__nv_bfloat16Li320ELi3ELi32ELi20ELi4096ELb0ELi64ELi320ELi320ELi4ELb1ELi6ELb0ELb0ENS_16CompileConditionILi1000EEEEEvPT_PKS4_S7_S7_flPfS8_Pj,@function
        .size           _ZN13group_norm_v214gn_cuda_kernelI13__nv_bfloat16Li320ELi3ELi32ELi20ELi4096ELb0ELi64ELi320ELi320ELi4ELb1ELi6ELb0ELb0ENS_16CompileConditionILi1000EEEEEvPT_PKS4_S7_S7_flPfS8_Pj,(.L_x_53 - _ZN13group_norm_v214gn_cuda_kernelI13__nv_bfloat16Li320ELi3ELi32ELi20ELi4096ELb0ELi64ELi320ELi320ELi4ELb1ELi6ELb0ELb0ENS_16CompileConditionILi1000EEEEEvPT_PKS4_S7_S7_flPfS8_Pj)
        .other          _ZN13group_norm_v214gn_cuda_kernelI13__nv_bfloat16Li320ELi3ELi32ELi20ELi4096ELb0ELi64ELi320ELi320ELi4ELb1ELi6ELb0ELb0ENS_16CompileConditionILi1000EEEEEvPT_PKS4_S7_S7_flPfS8_Pj,@"STO_CUDA_ENTRY STV_DEFAULT"
_ZN13group_norm_v214gn_cuda_kernelI13__nv_bfloat16Li320ELi3ELi32ELi20ELi4096ELb0ELi64ELi320ELi320ELi4ELb1ELi6ELb0ELb0ENS_16CompileConditionILi1000EEEEEvPT_PKS4_S7_S7_flPfS8_Pj:
.text._ZN13group_norm_v214gn_cuda_kernelI13__nv_bfloat16Li320ELi3ELi32ELi20ELi4096ELb0ELi64ELi320ELi320ELi4ELb1ELi6ELb0ELb0ENS_16CompileConditionILi1000EEEEEvPT_PKS4_S7_S7_flPfS8_Pj:
[----:B------:R-:W-:Y:S01]  /*0000*/  LDC R1, c[0x0][0x37c] ;  /* 0x0000df00ff017b82 */ /* 0x000fe20000000800 */
[----:B------:R-:W-:Y:S05]  /*0010*/  EXIT ;  /* 0x000000000000794d */ /* 0x000fea0003800000 */
.L_x_13:
        /* <DEDUP_REMOVED lines=14> */
.L_x_53:


//--------------------- .text._ZN13group_norm_v214gn_cuda_kernelI13__nv_bfloat16Li320ELi3ELi16ELi40ELi4096ELb1ELi32ELi320ELi320ELi4ELb1ELi2ELb0ELb0ENS_16CompileConditionILi1000EEEEEvPT_PKS4_S7_S7_flPfS8_Pj --------------------------
	.section	.text._ZN13group_norm_v214gn_cuda_kernelI13__nv_bfloat16Li320ELi3ELi16ELi40ELi4096ELb1ELi32ELi320ELi320ELi4ELb1ELi2ELb0ELb0ENS_16CompileConditionILi1000EEEEEvPT_PKS4_S7_S7_flPfS8_Pj,"ax",@progbits
	.align	128
        .global         _ZN13group_norm_v214gn_cuda_kernelI13__nv_bfloat16Li320ELi3ELi16ELi40ELi4096ELb1ELi32ELi320ELi320ELi4ELb1ELi2ELb0ELb0ENS_16CompileConditionILi1000EEEEEvPT_PKS4_S7_S7_flPfS8_Pj
        .type           _ZN13group_norm_v214gn_cuda_kernelI13__nv_bfloat16Li320ELi3ELi16ELi40ELi4096ELb1ELi32ELi320ELi320ELi4ELb1ELi2ELb0ELb0ENS_16CompileConditionILi1000EEEEEvPT_PKS4_S7_S7_flPfS8_Pj,@function
        .size           _ZN13group_norm_v214gn_cuda_kernelI13__nv_bfloat16Li320ELi3ELi16ELi40ELi4096ELb1ELi32ELi320ELi320ELi4ELb1ELi2ELb0ELb0ENS_16CompileConditionILi1000EEEEEvPT_PKS4_S7_S7_flPfS8_Pj,(.L_x_54 - _ZN13group_norm_v214gn_cuda_kernelI13__nv_bfloat16Li320ELi3ELi16ELi40ELi4096ELb1ELi32ELi320ELi320ELi4ELb1ELi2ELb0ELb0ENS_16CompileConditionILi1000EEEEEvPT_PKS4_S7_S7_flPfS8_Pj)
        .other          _ZN13group_norm_v214gn_cuda_kernelI13__nv_bfloat16Li320ELi3ELi16ELi40ELi4096ELb1ELi32ELi320ELi320ELi4ELb1ELi2ELb0ELb0ENS_16CompileConditionILi1000EEEEEvPT_PKS4_S7_S7_flPfS8_Pj,@"STO_CUDA_ENTRY STV_DEFAULT"
_ZN13group_norm_v214gn_cuda_kernelI13__nv_bfloat16Li320ELi3ELi16ELi40ELi4096ELb1ELi32ELi320ELi320ELi4ELb1ELi2ELb0ELb0ENS_16CompileConditionILi1000EEEEEvPT_PKS4_S7_S7_flPfS8_Pj:
.text._ZN13group_norm_v214gn_cuda_kernelI13__nv_bfloat16Li320ELi3ELi16ELi40ELi4096ELb1ELi32ELi320ELi320ELi4ELb1ELi2ELb0ELb0ENS_16CompileConditionILi1000EEEEEvPT_PKS4_S7_S7_flPfS8_Pj:
[----:B------:R-:W-:Y:S01]  /*0000*/  LDC R1, c[0x0][0x37c] ;  /* 0x0000df00ff017b82 */ /* 0x000fe20000000800 */
[----:B------:R-:W-:Y:S05]  /*0010*/  EXIT ;  /* 0x000000000000794d */ /* 0x000fea0003800000 */
.L_x_14:
        /* <DEDUP_REMOVED lines=14> */
.L_x_54:


//--------------------- .text._ZN13group_norm_v214gn_cuda_kernelI13__nv_bfloat16Li320ELi1ELi16ELi40ELi4096ELb1ELi64ELi320ELi320ELi4ELb1ELi2ELb0ELb0ENS_16CompileConditionILi1000EEEEEvPT_PKS4_S7_S7_flPfS8_Pj --------------------------
	.section	.text._ZN13group_norm_v214gn_cuda_kernelI13__nv_bfloat16Li320ELi1ELi16ELi40ELi4096ELb1ELi64ELi320ELi320ELi4ELb1ELi2ELb0ELb0ENS_16CompileConditionILi1000EEEEEvPT_PKS4_S7_S7_flPfS8_Pj,"ax",@progbits
	.align	128
        .global         _ZN13group_norm_v214gn_cuda_kernelI13__nv_bfloat16Li320ELi1ELi16ELi40ELi4096ELb1ELi64ELi320ELi320ELi4ELb1ELi2ELb0ELb0ENS_16CompileConditionILi1000EEEEEvPT_PKS4_S7_S7_flPfS8_Pj
        .type           _ZN13group_norm_v214gn_cuda_kernelI13__nv_bfloat16Li320ELi1ELi16ELi40ELi4096ELb1ELi64ELi320ELi320ELi4ELb1ELi2ELb0ELb0ENS_16CompileConditionILi1000EEEEEvPT_PKS4_S7_S7_flPfS8_Pj,@function
        .size           _ZN13group_norm_v214gn_cuda_kernelI13__nv_bfloat16Li320ELi1ELi16ELi40ELi4096ELb1ELi64ELi320ELi320ELi4ELb1ELi2ELb0ELb0ENS_16CompileConditionILi1000EEEEEvPT_PKS4_S7_S7_flPfS8_Pj,(.L_x_55 - _ZN13group_norm_v214gn_cuda_kernelI13__nv_bfloat16Li320ELi1ELi16ELi40ELi4096ELb1ELi64ELi320ELi320ELi4ELb1ELi2ELb0ELb0ENS_16CompileConditionILi1000EEEEEvPT_PKS4_S7_S7_flPfS8_Pj)
        .other          _ZN13group_norm_v214gn_cuda_kernelI13__nv_bfloat16Li320ELi1ELi16ELi40ELi4096ELb1ELi64ELi320ELi320ELi4ELb1ELi2ELb0ELb0ENS_16CompileConditionILi1000EEEEEvPT_PKS4_S7_S7_flPfS8_Pj,@"STO_CUDA_ENTRY STV_DEFAULT"
_ZN13group_norm_v214gn_cuda_kernelI13__nv_bfloat16Li320ELi1ELi16ELi40ELi4096ELb1ELi64ELi320ELi320ELi4ELb1ELi2ELb0ELb0ENS_16CompileConditionILi1000EEEEEvPT_PKS4_S7_S7_flPfS8_Pj:
.text._ZN13group_norm_v214gn_cuda_kernelI13__nv_bfloat16Li320ELi1ELi16ELi40ELi4096ELb1ELi64ELi320ELi320ELi4ELb1ELi2ELb0ELb0ENS_16CompileConditionILi1000EEEEEvPT_PKS4_S7_S7_flPfS8_Pj:
[----:B------:R-:W-:Y:S01]  /*0000*/  LDC R1, c[0x0][0x37c] ;  /* 0x0000df00ff017b82 */ /* 0x000fe20000000800 */
[----:B------:R-:W-:Y:S05]  /*0010*/  EXIT ;  /* 0x000000000000794d */ /* 0x000fea0003800000 */
.L_x_15:
        /* <DEDUP_REMOVED lines=14> */
.L_x_55:


//--------------------- .text._ZN13group_norm_v214gn_cuda_kernelI13__nv_bfloat16Li320ELi1ELi16ELi40ELi4096ELb1ELi128ELi320ELi320ELi4ELb1ELi4ELb0ELb0ENS_16CompileConditionILi1000EEEEEvPT_PKS4_S7_S7_flPfS8_Pj --------------------------
	.section	.text._ZN13group_norm_v214gn_cuda_kernelI13__nv_bfloat16Li320ELi1ELi16ELi40ELi4096ELb1ELi128ELi320ELi320ELi4ELb1ELi4ELb0ELb0ENS_16CompileConditionILi1000EEEEEvPT_PKS4_S7_S7_flPfS8_Pj,"ax",@progbits
	.align	128
        .global         _ZN13group_norm_v214gn_cuda_kernelI13__nv_bfloat16Li320ELi1ELi16ELi40ELi4096ELb1ELi128ELi320ELi320ELi4ELb1ELi4ELb0ELb0ENS_16CompileConditionILi1000EEEEEvPT_PKS4_S7_S7_flPfS8_Pj
        .type           _ZN13group_norm_v214gn_cuda_kernelI13__nv_bfloat16Li320ELi1ELi16ELi40ELi4096ELb1ELi128ELi320ELi320ELi4ELb1ELi4ELb0ELb0ENS_16CompileConditionILi1000EEEEEvPT_PKS4_S7_S7_flPfS8_Pj,@function
        .size           _ZN13group_norm_v214gn_cuda_kernelI13__nv_bfloat16Li320ELi1ELi16ELi40ELi4096ELb1ELi128ELi320ELi320ELi4ELb1ELi4ELb0ELb0ENS_16CompileConditionILi1000EEEEEvPT_PKS4_S7_S7_flPfS8_Pj,(.L_x_56 - _ZN13group_norm_v214gn_cuda_kernelI13__nv_bfloat16Li320ELi1ELi16ELi40ELi4096ELb1ELi128ELi320ELi320ELi4ELb1ELi4ELb0ELb0ENS_16CompileConditionILi1000EEEEEvPT_PKS4_S7_S7_flPfS8_Pj)
        .other          _ZN13group_norm_v214gn_cuda_kernelI13__nv_bfloat16Li320ELi1ELi16ELi40ELi4096ELb1ELi128ELi320ELi320ELi4ELb1ELi4ELb0ELb0ENS_16CompileConditionILi1000EEEEEvPT_PKS4_S7_S7_flPfS8_Pj,@"STO_CUDA_ENTRY STV_DEFAULT"
_ZN13group_norm_v214gn_cuda_kernelI13__nv_bfloat16Li320ELi1ELi16ELi40ELi4096ELb1ELi128ELi320ELi320ELi4ELb1ELi4ELb0ELb0ENS_16CompileConditionILi1000EEEEEvPT_PKS4_S7_S7_flPfS8_Pj:
.text._ZN13group_norm_v214gn_cuda_kernelI13__nv_bfloat16Li320ELi1ELi16ELi40ELi4096ELb1ELi128ELi320ELi320ELi4ELb1ELi4ELb0ELb0ENS_16CompileConditionILi1000EEEEEvPT_PKS4_S7_S7_flPfS8_Pj:
[----:B------:R-:W-:Y:S01]  /*0000*/  LDC R1, c[0x0][0x37c] ;  /* 0x0000df00ff017b82 */ /* 0x000fe20000000800 */
[----:B------:R-:W-:Y:S05]  /*0010*/  EXIT ;  /* 0x000000000000794d */ /* 0x000fea0003800000 */
.L_x_16:
        /* <DEDUP_REMOVED lines=14> */
.L_x_56:


//--------------------- .text._ZN13group_norm_v214gn_cuda_kernelI13__nv_bfloat16Li320ELi2ELi16ELi40ELi4096ELb1ELi64ELi320ELi320ELi4ELb1ELi4ELb0ELb0ENS_16CompileConditionILi1000EEEEEvPT_PKS4_S7_S7_flPfS8_Pj --------------------------
	.section	.text._ZN13group_norm_v214gn_cuda_kernelI13__nv_bfloat16Li320ELi2ELi16ELi40ELi4096ELb1ELi64ELi320ELi320ELi4ELb1ELi4ELb0ELb0ENS_16CompileConditionILi1000EEEEEvPT_PKS4_S7_S7_flPfS8_Pj,"ax",@progbits
	.align	128
        .global         _ZN13group_norm_v214gn_cuda_kernelI13__nv_bfloat16Li320ELi2ELi16ELi40ELi4096ELb1ELi64ELi320ELi320ELi4ELb1ELi4ELb0ELb0ENS_16CompileConditionILi1000EEEEEvPT_PKS4_S7_S7_flPfS8_Pj
        .type           _ZN13group_norm_v214gn_cuda_kernelI13__nv_bfloat16Li320ELi2ELi16ELi40ELi4096ELb1ELi64ELi320ELi320ELi4ELb1ELi4ELb0ELb0ENS_16CompileConditionILi1000EEEEEvPT_PKS4_S7_S7_flPfS8_Pj,@function
        .size           _ZN13group_norm_v214gn_cuda_kernelI13__nv_bfloat16Li320ELi2ELi16ELi40ELi4096ELb1ELi64ELi320ELi320ELi4ELb1ELi4ELb0ELb0ENS_16CompileConditionILi1000EEEEEvPT_PKS4_S7_S7_flPfS8_Pj,(.L_x_57 - _ZN13group_norm_v214gn_cuda_kernelI13__nv_bfloat16Li320ELi2ELi16ELi40ELi4096ELb1ELi64ELi320ELi320ELi4ELb1ELi4ELb0ELb0ENS_16CompileConditionILi1000EEEEEvPT_PKS4_S7_S7_flPfS8_Pj)
        .other          _ZN13group_norm_v214gn_cuda_kernelI13__nv_bfloat16Li320ELi2ELi16ELi40ELi4096ELb1ELi64ELi320ELi320ELi4ELb1ELi4ELb0ELb0ENS_16CompileConditionILi1000EEEEEvPT_PKS4_S7_S7_flPfS8_Pj,@"STO_CUDA_ENTRY STV_DEFAULT"
_ZN13group_norm_v214gn_cuda_kernelI13__nv_bfloat16Li320ELi2ELi16ELi40ELi4096ELb1ELi64ELi320ELi320ELi4ELb1ELi4ELb0ELb0ENS_16CompileConditionILi1000EEEEEvPT_PKS4_S7_S7_flPfS8_Pj:
.text._ZN13group_norm_v214gn_cuda_kernelI13__nv_bfloat16Li320ELi2ELi16ELi40ELi4096ELb1ELi64ELi320ELi320ELi4ELb1ELi4ELb0ELb0ENS_16CompileConditionILi1000EEEEEvPT_PKS4_S7_S7_flPfS8_Pj:
[----:B------:R-:W-:Y:S01]  /*0000*/  LDC R1, c[0x0][0x37c] ;  /* 0x0000df00ff017b82 */ /* 0x000fe20000000800 */
[----:B------:R-:W-:Y:S05]  /*0010*/  EXIT ;  /* 0x000000000000794d */ /* 0x000fea0003800000 */
.L_x_17:
        /* <DEDUP_REMOVED lines=14> */
.L_x_57:


//--------------------- .text._ZN13group_norm_v214gn_cuda_kernelI13__nv_bfloat16Li320ELi3ELi16ELi40ELi4096ELb1ELi64ELi320ELi320ELi4ELb1ELi5ELb0ELb0ENS_16CompileConditionILi1000EEEEEvPT_PKS4_S7_S7_flPfS8_Pj --------------------------
	.section	.text._ZN13group_norm_v214gn_cuda_kernelI13__nv_bfloat16Li320ELi3ELi16ELi40ELi4096ELb1ELi64ELi320ELi320ELi4ELb1ELi5ELb0ELb0ENS_16CompileConditionILi1000EEEEEvPT_PKS4_S7_S7_flPfS8_Pj,"ax",@progbits
	.align	128
        .global         _ZN13group_norm_v214gn_cuda_kernelI13__nv_bfloat16Li320ELi3ELi16ELi40ELi4096ELb1ELi64ELi320ELi320ELi4ELb1ELi5ELb0ELb0ENS_16CompileConditionILi1000EEEEEvPT_PKS4_S7_S7_flPfS8_Pj
        .type           _ZN13group_norm_v214gn_cuda_kernelI13__nv_bfloat16Li320ELi3ELi16ELi40ELi4096ELb1ELi64ELi320ELi320ELi4ELb1ELi5ELb0ELb0ENS_16CompileConditionILi1000EEEEEvPT_PKS4_S7_S7_flPfS8_Pj,@function
        .size           _ZN13group_norm_v214gn_cuda_kernelI13__nv_bfloat16Li320ELi3ELi16ELi40ELi4096ELb1ELi64ELi320ELi320ELi4ELb1ELi5ELb0ELb0ENS_16CompileConditionILi1000EEEEEvPT_PKS4_S7_S7_flPfS8_Pj,(.L_x_58 - _ZN13group_norm_v214gn_cuda_kernelI13__nv_bfloat16Li320ELi3ELi16ELi40ELi4096ELb1ELi64ELi320ELi320ELi4ELb1ELi5ELb0ELb0ENS_16CompileConditionILi1000EEEEEvPT_PKS4_S7_S7_flPfS8_Pj)
        .other          _ZN13group_norm_v214gn_cuda_kernelI13__nv_bfloat16Li320ELi3ELi16ELi40ELi4096ELb1ELi64ELi320ELi320ELi4ELb1ELi5ELb0ELb0ENS_16CompileConditionILi1000EEEEEvPT_PKS4_S7_S7_flPfS8_Pj,@"STO_CUDA_ENTRY STV_DEFAULT"
_ZN13group_norm_v214gn_cuda_kernelI13__nv_bfloat16Li320ELi3ELi16ELi40ELi4096ELb1ELi64ELi320ELi320ELi4ELb1ELi5ELb0ELb0ENS_16CompileConditionILi1000EEEEEvPT_PKS4_S7_S7_flPfS8_Pj:
.text._ZN13group_norm_v214gn_cuda_kernelI13__nv_bfloat16Li320ELi3ELi16ELi40ELi4096ELb1ELi64ELi320ELi320ELi4ELb1ELi5ELb0ELb0ENS_16CompileConditionILi1000EEEEEvPT_PKS4_S7_S7_flPfS8_Pj:
[----:B------:R-:W-:Y:S01]  /*0000*/  LDC R1, c[0x0][0x37c] ;  /* 0x0000df00ff017b82 */ /* 0x000fe20000000800 */
[----:B------:R-:W-:Y:S05]  /*0010*/  EXIT ;  /* 0x000000000000794d */ /* 0x000fea0003800000 */
.L_x_18:
        /* <DEDUP_REMOVED lines=14> */
.L_x_58:


//--------------------- .text._ZN13group_norm_v214gn_cuda_kernelI13__nv_bfloat16Li320ELi3ELi16ELi40ELi4096ELb1ELi64ELi320ELi320ELi4ELb1ELi6ELb0ELb0ENS_16CompileConditionILi1000EEEEEvPT_PKS4_S7_S7_flPfS8_Pj --------------------------
	.section	.text._ZN13group_norm_v214gn_cuda_kernelI13__nv_bfloat16Li320ELi3ELi16ELi40ELi4096ELb1ELi64ELi320ELi320ELi4ELb1ELi6ELb0ELb0ENS_16CompileConditionILi1000EEEEEvPT_PKS4_S7_S7_flPfS8_Pj,"ax",@progbits
	.align	128
        .global         _ZN13group_norm_v214gn_cuda_kernelI13__nv_bfloat16Li320ELi3ELi16ELi40ELi4096ELb1ELi64ELi320ELi320ELi4ELb1ELi6ELb0ELb0ENS_16CompileConditionILi1000EEEEEvPT_PKS4_S7_S7_flPfS8_Pj
        .type           _ZN13group_norm_v214gn_cuda_kernelI13__nv_bfloat16Li320ELi3ELi16ELi40ELi4096ELb1ELi64ELi320ELi320ELi4ELb1ELi6ELb0ELb0ENS_16CompileConditionILi1000EEEEEvPT_PKS4_S7_S7_flPfS8_Pj,@function
        .size           _ZN13group_norm_v214gn_cuda_kernelI13__nv_bfloat16Li320ELi3ELi16ELi40ELi4096ELb1ELi64ELi320ELi320ELi4ELb1ELi6ELb0ELb0ENS_16CompileConditionILi1000EEEEEvPT_PKS4_S7_S7_flPfS8_Pj,(.L_x_59 - _ZN13group_norm_v214gn_cuda_kernelI13__nv_bfloat16Li320ELi3ELi16ELi40ELi4096ELb1ELi64ELi320ELi320ELi4ELb1ELi6ELb0ELb0ENS_16CompileConditionILi1000EEEEEvPT_PKS4_S7_S7_flPfS8_Pj)
        .other          _ZN13group_norm_v214gn_cuda_kernelI13__nv_bfloat16Li320ELi3ELi16ELi40ELi4096ELb1ELi64ELi320ELi320ELi4ELb1ELi6ELb0ELb0ENS_16CompileConditionILi1000EEEEEvPT_PKS4_S7_S7_flPfS8_Pj,@"STO_CUDA_ENTRY STV_DEFAULT"
_ZN13group_norm_v214gn_cuda_kernelI13__nv_bfloat16Li320ELi3ELi16ELi40ELi4096ELb1ELi64ELi320ELi320ELi4ELb1ELi6ELb0ELb0ENS_16CompileConditionILi1000EEEEEvPT_PKS4_S7_S7_flPfS8_Pj:
.text._ZN13group_norm_v214gn_cuda_kernelI13__nv_bfloat16Li320ELi3ELi16ELi40ELi4096ELb1ELi64ELi320ELi320ELi4ELb1ELi6ELb0ELb0ENS_16CompileConditionILi1000EEEEEvPT_PKS4_S7_S7_flPfS8_Pj:
[----:B------:R-:W-:Y:S01]  /*0000*/  LDC R1, c[0x0][0x37c] ;  /* 0x0000df00ff017b82 */ /* 0x000fe20000000800 */
[----:B------:R-:W-:Y:S05]  /*0010*/  EXIT ;  /* 0x000000000000794d */ /* 0x000fea0003800000 */
.L_x_19:
        /* <DEDUP_REMOVED lines=14> */
.L_x_59:


//--------------------- .text._ZN13group_norm_v218gn_bwd_cuda_kernelI6__halfLi320ELi1ELi32ELi20ELi4096ELb0ELb1ELi64ELi320ELi320ELi4ELb1ELi2ELb0ELb0ELNS_15WgradSyncMethodE3ENS_16CompileConditionILi1000EEEEEvPT_S6_S6_PKS5_S8_S8_S8_PKfflPfPj --------------------------
	.section	.text._ZN13group_norm_v218gn_bwd_cuda_kernelI6__halfLi320ELi1ELi32ELi20ELi4096ELb0ELb1ELi64ELi320ELi320ELi4ELb1ELi2ELb0ELb0ELNS_15WgradSyncMethodE3ENS_16CompileConditionILi1000EEEEEvPT_S6_S6_PKS5_S8_S8_S8_PKfflPfPj,"ax",@progbits
	.align	128
        .global         _ZN13group_norm_v218gn_bwd_cuda_kernelI6__halfLi320ELi1ELi32ELi20ELi4096ELb0ELb1ELi64ELi320ELi320ELi4ELb1ELi2ELb0ELb0ELNS_15WgradSyncMethodE3ENS_16CompileConditionILi1000EEEEEvPT_S6_S6_PKS5_S8_S8_S8_PKfflPfPj
        .type           _ZN13group_norm_v218gn_bwd_cuda_kernelI6__halfLi320ELi1ELi32ELi20ELi4096ELb0ELb1ELi64ELi320ELi320ELi4ELb1ELi2ELb0ELb0ELNS_15WgradSyncMethodE3ENS_16CompileConditionILi1000EEEEEvPT_S6_S6_PKS5_S8_S8_S8_PKfflPfPj,@function
        .size           _ZN13group_norm_v218gn_bwd_cuda_kernelI6__halfLi320ELi1ELi32ELi20ELi4096ELb0ELb1ELi64ELi320ELi320ELi4ELb1ELi2ELb0ELb0ELNS_15WgradSyncMethodE3ENS_16CompileConditionILi1000EEEEEvPT_S6_S6_PKS5_S8_S8_S8_PKfflPfPj,(.L_x_60 - _ZN13group_norm_v218gn_bwd_cuda_kernelI6__halfLi320ELi1ELi32ELi20ELi4096ELb0ELb1ELi64ELi320ELi320ELi4ELb1ELi2ELb0ELb0ELNS_15WgradSyncMethodE3ENS_16CompileConditionILi1000EEEEEvPT_S6_S6_PKS5_S8_S8_S8_PKfflPfPj)
        .other          _ZN13group_norm_v218gn_bwd_cuda_kernelI6__halfLi320ELi1ELi32ELi20ELi4096ELb0ELb1ELi64ELi320ELi320ELi4ELb1ELi2ELb0ELb0ELNS_15WgradSyncMethodE3ENS_16CompileConditionILi1000EEEEEvPT_S6_S6_PKS5_S8_S8_S8_PKfflPfPj,@"STO_CUDA_ENTRY STV_DEFAULT"
_ZN13group_norm_v218gn_bwd_cuda_kernelI6__halfLi320ELi1ELi32ELi20ELi4096ELb0ELb1ELi64ELi320ELi320ELi4ELb1ELi2ELb0ELb0ELNS_15WgradSyncMethodE3ENS_16CompileConditionILi1000EEEEEvPT_S6_S6_PKS5_S8_S8_S8_PKfflPfPj:
.text._ZN13group_norm_v218gn_bwd_cuda_kernelI6__halfLi320ELi1ELi32ELi20ELi4096ELb0ELb1ELi64ELi320ELi320ELi4ELb1ELi2ELb0ELb0ELNS_15WgradSyncMethodE3ENS_16CompileConditionILi1000EEEEEvPT_S6_S6_PKS5_S8_S8_S8_PKfflPfPj:
[----:B------:R-:W-:Y:S01]  /*0000*/  LDC R1, c[0x0][0x37c] ;  /* 0x0000df00ff017b82 */ /* 0x000fe20000000800 */
[----:B------:R-:W-:Y:S05]  /*0010*/  EXIT ;  /* 0x000000000000794d */ /* 0x000fea0003800000 */
.L_x_20:
        /* <DEDUP_REMOVED lines=14> */
.L_x_60:


//--------------------- .text._ZN13group_norm_v218gn_bwd_cuda_kernelI6__halfLi320ELi2ELi32ELi20ELi4096ELb0ELb1ELi32ELi320ELi320ELi4ELb1ELi2ELb0ELb0ELNS_15WgradSyncMethodE3ENS_16CompileConditionILi1000EEEEEvPT_S6_S6_PKS5_S8_S8_S8_PKfflPfPj --------------------------
	.section	.text._ZN13group_norm_v218gn_bwd_cuda_kernelI6__halfLi320ELi2ELi32ELi20ELi4096ELb0ELb1ELi32ELi320ELi320ELi4ELb1ELi2ELb0ELb0ELNS_15WgradSyncMethodE3ENS_16CompileConditionILi1000EEEEEvPT_S6_S6_PKS5_S8_S8_S8_PKfflPfPj,"ax",@progbits
	.align	128
        .global         _ZN13group_norm_v218gn_bwd_cuda_kernelI6__halfLi320ELi2ELi32ELi20ELi4096ELb0ELb1ELi32ELi320ELi320ELi4ELb1ELi2ELb0ELb0ELNS_15WgradSyncMethodE3ENS_16CompileConditionILi1000EEEEEvPT_S6_S6_PKS5_S8_S8_S8_PKfflPfPj
        .type           _ZN13group_norm_v218gn_bwd_cuda_kernelI6__halfLi320ELi2ELi32ELi20ELi4096ELb0ELb1ELi32ELi320ELi320ELi4ELb1ELi2ELb0ELb0ELNS_15WgradSyncMethodE3ENS_16CompileConditionILi1000EEEEEvPT_S6_S6_PKS5_S8_S8_S8_PKfflPfPj,@function
        .size           _ZN13group_norm_v218gn_bwd_cuda_kernelI6__halfLi320ELi2ELi32ELi20ELi4096ELb0ELb1ELi32ELi320ELi320ELi4ELb1ELi2ELb0ELb0ELNS_15WgradSyncMethodE3ENS_16CompileConditionILi1000EEEEEvPT_S6_S6_PKS5_S8_S8_S8_PKfflPfPj,(.L_x_61 - _ZN13group_norm_v218gn_bwd_cuda_kernelI6__halfLi320ELi2ELi32ELi20ELi4096ELb0ELb1ELi32ELi320ELi320ELi4ELb1ELi2ELb0ELb0ELNS_15WgradSyncMethodE3ENS_16CompileConditionILi1000EEEEEvPT_S6_S6_PKS5_S8_S8_S8_PKfflPfPj)
        .other          _ZN13group_norm_v218gn_bwd_cuda_kernelI6__halfLi320ELi2ELi32ELi20ELi4096ELb0ELb1ELi32ELi320ELi320ELi4ELb1ELi2ELb0ELb0ELNS_15WgradSyncMethodE3ENS_16CompileConditionILi1000EEEEEvPT_S6_S6_PKS5_S8_S8_S8_PKfflPfPj,@"STO_CUDA_ENTRY STV_DEFAULT"
_ZN13group_norm_v218gn_bwd_cuda_kernelI6__halfLi320ELi2ELi32ELi20ELi4096ELb0ELb1ELi32ELi320ELi320ELi4ELb1ELi2ELb0ELb0ELNS_15WgradSyncMethodE3ENS_16CompileConditionILi1000EEEEEvPT_S6_S6_PKS5_S8_S8_S8_PKfflPfPj:
.text._ZN13group_norm_v218gn_bwd_cuda_kernelI6__halfLi320ELi2ELi32ELi20ELi4096ELb0ELb1ELi32ELi320ELi320ELi4ELb1ELi2ELb0ELb0ELNS_15WgradSyncMethodE3ENS_16CompileConditionILi1000EEEEEvPT_S6_S6_PKS5_S8_S8_S8_PKfflPfPj:
[----:B------:R-:W-:Y:S01]  /*0000*/  LDC R1, c[0x0][0x37c] ;  /* 0x0000df00ff017b82 */ /* 0x000fe20000000800 */
[----:B------:R-:W-:Y:S05]  /*0010*/  EXIT ;  /* 0x000000000000794d */ /* 0x000fea0003800000 */
.L_x_21:
        /* <DEDUP_REMOVED lines=14> */
.L_x_61:


//--------------------- .text._ZN13group_norm_v218gn_bwd_cuda_kernelI6__halfLi320ELi3ELi32ELi20ELi4096ELb0ELb1ELi32ELi320ELi320ELi4ELb1ELi2ELb0ELb0ELNS_15WgradSyncMethodE3ENS_16CompileConditionILi1000EEEEEvPT_S6_S6_PKS5_S8_S8_S8_PKfflPfPj --------------------------
	.section	.text._ZN13group_norm_v218gn_bwd_cuda_kernelI6__halfLi320ELi3ELi32ELi20ELi4096ELb0ELb1ELi32ELi320ELi320ELi4ELb1ELi2ELb0ELb0ELNS_15WgradSyncMethodE3ENS_16CompileConditionILi1000EEEEEvPT_S6_S6_PKS5_S8_S8_S8_PKfflPfPj,"ax",@progbits
	.align	128
        .global         _ZN13group_norm_v218gn_bwd_cuda_kernelI6__halfLi320ELi3ELi32ELi20ELi4096ELb0ELb1ELi32ELi320ELi320ELi4ELb1ELi2ELb0ELb0ELNS_15WgradSyncMethodE3ENS_16CompileConditionILi1000EEEEEvPT_S6_S6_PKS5_S8_S8_S8_PKfflPfPj
        .type           _ZN13group_norm_v218gn_bwd_cuda_kernelI6__halfLi320ELi3ELi32ELi20ELi4096ELb0ELb1ELi32ELi320ELi320ELi4ELb1ELi2ELb0ELb0ELNS_15WgradSyncMethodE3ENS_16CompileConditionILi1000EEEEEvPT_S6_S6_PKS5_S8_S8_S8_PKfflPfPj,@function
        .size           _ZN13group_norm_v218gn_bwd_cuda_kernelI6__halfLi320ELi3ELi32ELi20ELi4096ELb0ELb1ELi32ELi320ELi320ELi4ELb1ELi2ELb0ELb0ELNS_15WgradSyncMethodE3ENS_16CompileConditionILi1000EEEEEvPT_S6_S6_PKS5_S8_S8_S8_PKfflPfPj,(.L_x_62 - _ZN13group_norm_v218gn_bwd_cuda_kernelI6__halfLi320ELi3ELi32ELi20ELi4096ELb0ELb1ELi32ELi320ELi320ELi4ELb1ELi2ELb0ELb0ELNS_15WgradSyncMethodE3ENS_16CompileConditionILi1000EEEEEvPT_S6_S6_PKS5_S8_S8_S8_PKfflPfPj)
        .other          _ZN13group_norm_v218gn_bwd_cuda_kernelI6__halfLi320ELi3ELi32ELi20ELi4096ELb0ELb1ELi32ELi320ELi320ELi4ELb1ELi2ELb0ELb0ELNS_15WgradSyncMethodE3ENS_16CompileConditionILi1000EEEEEvPT_S6_S6_PKS5_S8_S8_S8_PKfflPfPj,@"STO_CUDA_ENTRY STV_DEFAULT"
_ZN13group_norm_v218gn_bwd_cuda_kernelI6__halfLi320ELi3ELi32ELi20ELi4096ELb0ELb1ELi32ELi320ELi320ELi4ELb1ELi2ELb0ELb0ELNS_15WgradSyncMethodE3ENS_16CompileConditionILi1000EEEEEvPT_S6_S6_PKS5_S8_S8_S8_PKfflPfPj:
.text._ZN13group_norm_v218gn_bwd_cuda_kernelI6__halfLi320ELi3ELi32ELi20ELi4096ELb0ELb1ELi32ELi320ELi320ELi4ELb1ELi2ELb0ELb0ELNS_15WgradSyncMethodE3ENS_16CompileConditionILi1000EEEEEvPT_S6_S6_PKS5_S8_S8_S8_PKfflPfPj:
[----:B------:R-:W-:Y:S01]  /*0000*/  LDC R1, c[0x0][0x37c] ;  /* 0x0000df00ff017b82 */ /* 0x000fe20000000800 */
[----:B------:R-:W-:Y:S05]  /*0010*/  EXIT ;  /* 0x000000000000794d */ /* 0x000fea0003800000 */
.L_x_22:
        /* <DEDUP_REMOVED lines=14> */
.L_x_62:


//--------------------- .text._ZN13group_norm_v218gn_bwd_cuda_kernelI6__halfLi320ELi3ELi32ELi20ELi4096ELb0ELb1ELi32ELi320ELi320ELi4ELb1ELi3ELb0ELb0ELNS_15WgradSyncMethodE2ENS_16CompileConditionILi1000EEEEEvPT_S6_S6_PKS5_S8_S8_S8_PKfflPfPj --------------------------
	.section	.text._ZN13group_norm_v218gn_bwd_cuda_kernelI6__halfLi320ELi3ELi32ELi20ELi4096ELb0ELb1ELi32ELi320ELi320ELi4ELb1ELi3ELb0ELb0ELNS_15WgradSyncMethodE2ENS_16CompileConditionILi1000EEEEEvPT_S6_S6_PKS5_S8_S8_S8_PKfflPfPj,"ax",@progbits
	.align	128
        .global         _ZN13group_norm_v218gn_bwd_cuda_kernelI6__halfLi320ELi3ELi32ELi20ELi4096ELb0ELb1ELi32ELi320ELi320ELi4ELb1ELi3ELb0ELb0ELNS_15WgradSyncMethodE2ENS_16CompileConditionILi1000EEEEEvPT_S6_S6_PKS5_S8_S8_S8_PKfflPfPj
        .type           _ZN13group_norm_v218gn_bwd_cuda_kernelI6__halfLi320ELi3ELi32ELi20ELi4096ELb0ELb1ELi32ELi320ELi320ELi4ELb1ELi3ELb0ELb0ELNS_15WgradSyncMethodE2ENS_16CompileConditionILi1000EEEEEvPT_S6_S6_PKS5_S8_S8_S8_PKfflPfPj,@function
        .size           _ZN13group_norm_v218gn_bwd_cuda_kernelI6__halfLi320ELi3ELi32ELi20ELi4096ELb0ELb1ELi32ELi320ELi320ELi4ELb1ELi3ELb0ELb0ELNS_15WgradSyncMethodE2ENS_16CompileConditionILi1000EEEEEvPT_S6_S6_PKS5_S8_S8_S8_PKfflPfPj,(.L_x_63 - _ZN13group_norm_v218gn_bwd_cuda_kernelI6__halfLi320ELi3ELi32ELi20ELi4096ELb0ELb1ELi32ELi320ELi320ELi4ELb1ELi3ELb0ELb0ELNS_15WgradSyncMethodE2ENS_16CompileConditionILi1000EEEEEvPT_S6_S6_PKS5_S8_S8_S8_PKfflPfPj)
        .other          _ZN13group_norm_v218gn_bwd_cuda_kernelI6__halfLi320ELi3ELi32ELi20ELi4096ELb0ELb1ELi32ELi320ELi320ELi4ELb1ELi3ELb0ELb0ELNS_15WgradSyncMethodE2ENS_16CompileConditionILi1000EEEEEvPT_S6_S6_PKS5_S8_S8_S8_PKfflPfPj,@"STO_CUDA_ENTRY STV_DEFAULT"
_ZN13group_norm_v218gn_bwd_cuda_kernelI6__halfLi320ELi3ELi32ELi20ELi4096ELb0ELb1ELi32ELi320ELi320ELi4ELb1ELi3ELb0ELb0ELNS_15WgradSyncMethodE2ENS_16CompileConditionILi1000EEEEEvPT_S6_S6_PKS5_S8_S8_S8_PKfflPfPj:
.text._ZN13group_norm_v218gn_bwd_cuda_kernelI6__halfLi320ELi3ELi32ELi20ELi4096ELb0ELb1ELi32ELi320ELi320ELi4ELb1ELi3ELb0ELb0ELNS_15WgradSyncMethodE2ENS_16CompileConditionILi1000EEEEEvPT_S6_S6_PKS5_S8_S8_S8_PKfflPfPj:
[----:B------:R-:W-:Y:S01]  /*0000*/  LDC R1, c[0x0][0x37c] ;  /* 0x0000df00ff017b82 */ /* 0x000fe20000000800 */
[----:B------:R-:W-:Y:S05]  /*0010*/  EXIT ;  /* 0x000000000000794d */ /* 0x000fea0003800000 */
.L_x_23:
        /* <DEDUP_REMOVED lines=14> */
.L_x_63:


//--------------------- .text._ZN13group_norm_v218gn_bwd_cuda_kernelI6__halfLi320ELi1ELi16ELi40ELi4096ELb1ELb1ELi64ELi320ELi320ELi4ELb1ELi2ELb0ELb0ELNS_15WgradSyncMethodE3ENS_16CompileConditionILi1000EEEEEvPT_S6_S6_PKS5_S8_S8_S8_PKfflPfPj --------------------------
	.section	.text._ZN13group_norm_v218gn_bwd_cuda_kernelI6__halfLi320ELi1ELi16ELi40ELi4096ELb1ELb1ELi64ELi320ELi320ELi4ELb1ELi2ELb0ELb0ELNS_15WgradSyncMethodE3ENS_16CompileConditionILi1000EEEEEvPT_S6_S6_PKS5_S8_S8_S8_PKfflPfPj,"ax",@progbits
	.align	128
        .global         _ZN13group_norm_v218gn_bwd_cuda_kernelI6__halfLi320ELi1ELi16ELi40ELi4096ELb1ELb1ELi64ELi320ELi320ELi4ELb1ELi2ELb0ELb0ELNS_15WgradSyncMethodE3ENS_16CompileConditionILi1000EEEEEvPT_S6_S6_PKS5_S8_S8_S8_PKfflPfPj
        .type           _ZN13group_norm_v218gn_bwd_cuda_kernelI6__halfLi320ELi1ELi16ELi40ELi4096ELb1ELb1ELi64ELi320ELi320ELi4ELb1ELi2ELb0ELb0ELNS_15WgradSyncMethodE3ENS_16CompileConditionILi1000EEEEEvPT_S6_S6_PKS5_S8_S8_S8_PKfflPfPj,@function
        .size           _ZN13group_norm_v218gn_bwd_cuda_kernelI6__halfLi320ELi1ELi16ELi40ELi4096ELb1ELb1ELi64ELi320ELi320ELi4ELb1ELi2ELb0ELb0ELNS_15WgradSyncMethodE3ENS_16CompileConditionILi1000EEEEEvPT_S6_S6_PKS5_S8_S8_S8_PKfflPfPj,(.L_x_64 - _ZN13group_norm_v218gn_bwd_cuda_kernelI6__halfLi320ELi1ELi16ELi40ELi4096ELb1ELb1ELi64ELi320ELi320ELi4ELb1ELi2ELb0ELb0ELNS_15WgradSyncMethodE3ENS_16CompileConditionILi1000EEEEEvPT_S6_S6_PKS5_S8_S8_S8_PKfflPfPj)
        .other          _ZN13group_norm_v218gn_bwd_cuda_kernelI6__halfLi320ELi1ELi16ELi40ELi4096ELb1ELb1ELi64ELi320ELi320ELi4ELb1ELi2ELb0ELb0ELNS_15WgradSyncMethodE3ENS_16CompileConditionILi1000EEEEEvPT_S6_S6_PKS5_S8_S8_S8_PKfflPfPj,@"STO_CUDA_ENTRY STV_DEFAULT"
_ZN13group_norm_v218gn_bwd_cuda_kernelI6__halfLi320ELi1ELi16ELi40ELi4096ELb1ELb1ELi64ELi320ELi320ELi4ELb1ELi2ELb0ELb0ELNS_15WgradSyncMethodE3ENS_16CompileConditionILi1000EEEEEvPT_S6_S6_PKS5_S8_S8_S8_PKfflPfPj:
.text._ZN13group_norm_v218gn_bwd_cuda_kernelI6__halfLi320ELi1ELi16ELi40ELi4096ELb1ELb1ELi64ELi320ELi320ELi4ELb1ELi2ELb0ELb0ELNS_15WgradSyncMethodE3ENS_16CompileConditionILi1000EEEEEvPT_S6_S6_PKS5_S8_S8_S8_PKfflPfPj:
[----:B------:R-:W-:Y:S01]  /*0000*/  LDC R1, c[0x0][0x37c] ;  /* 0x0000df00ff017b82 */ /* 0x000fe20000000800 */
[----:B------:R-:W-:Y:S05]  /*0010*/  EXIT ;  /* 0x000000000000794d */ /* 0x000fea0003800000 */
.L_x_24:
        /* <DEDUP_REMOVED lines=14> */
.L_x_64:


//--------------------- .text._ZN13group_norm_v218gn_bwd_cuda_kernelI6__halfLi320ELi2ELi16ELi40ELi4096ELb1ELb1ELi32ELi320ELi320ELi4ELb1ELi2ELb0ELb0ELNS_15WgradSyncMethodE3ENS_16CompileConditionILi1000EEEEEvPT_S6_S6_PKS5_S8_S8_S8_PKfflPfPj --------------------------
	.section	.text._ZN13group_norm_v218gn_bwd_cuda_kernelI6__halfLi320ELi2ELi16ELi40ELi4096ELb1ELb1ELi32ELi320ELi320ELi4ELb1ELi2ELb0ELb0ELNS_15WgradSyncMethodE3ENS_16CompileConditionILi1000EEEEEvPT_S6_S6_PKS5_S8_S8_S8_PKfflPfPj,"ax",@progbits
	.align	128
        .global         _ZN13group_norm_v218gn_bwd_cuda_kernelI6__halfLi320ELi2ELi16ELi40ELi4096ELb1ELb1ELi32ELi320ELi320ELi4ELb1ELi2ELb0ELb0ELNS_15WgradSyncMethodE3ENS_16CompileConditionILi1000EEEEEvPT_S6_S6_PKS5_S8_S8_S8_PKfflPfPj
        .type           _ZN13group_norm_v218gn_bwd_cuda_kernelI6__halfLi320ELi2ELi16ELi40ELi4096ELb1ELb1ELi32ELi320ELi320ELi4ELb1ELi2ELb0ELb0ELNS_15WgradSyncMethodE3ENS_16CompileConditionILi1000EEEEEvPT_S6_S6_PKS5_S8_S8_S8_PKfflPfPj,@function
        .size           _ZN13group_norm_v218gn_bwd_cuda_kernelI6__halfLi320ELi2ELi16ELi40ELi4096ELb1ELb1ELi32ELi320ELi320ELi4ELb1ELi2ELb0ELb0ELNS_15WgradSyncMethodE3ENS_16CompileConditionILi1000EEEEEvPT_S6_S6_PKS5_S8_S8_S8_PKfflPfPj,(.L_x_65 - _ZN13group_norm_v218gn_bwd_cuda_kernelI6__halfLi320ELi2ELi16ELi40ELi4096ELb1ELb1ELi32ELi320ELi320ELi4ELb1ELi2ELb0ELb0ELNS_15WgradSyncMethodE3ENS_16CompileConditionILi1000EEEEEvPT_S6_S6_PKS5_S8_S8_S8_PKfflPfPj)
        .other          _ZN13group_norm_v218gn_bwd_cuda_kernelI6__halfLi320ELi2ELi16ELi40ELi4096ELb1ELb1ELi32ELi320ELi320ELi4ELb1ELi2ELb0ELb0ELNS_15WgradSyncMethodE3ENS_16CompileConditionILi1000EEEEEvPT_S6_S6_PKS5_S8_S8_S8_PKfflPfPj,@"STO_CUDA_ENTRY STV_DEFAULT"
_ZN13group_norm_v218gn_bwd_cuda_kernelI6__halfLi320ELi2ELi16ELi40ELi4096ELb1ELb1ELi32ELi320ELi320ELi4ELb1ELi2ELb0ELb0ELNS_15WgradSyncMethodE3ENS_16CompileConditionILi1000EEEEEvPT_S6_S6_PKS5_S8_S8_S8_PKfflPfPj:
.text._ZN13group_norm_v218gn_bwd_cuda_kernelI6__halfLi320ELi2ELi16ELi40ELi4096ELb1ELb1ELi32ELi320ELi320ELi4ELb1ELi2ELb0ELb0ELNS_15WgradSyncMethodE3ENS_16CompileConditionILi1000EEEEEvPT_S6_S6_PKS5_S8_S8_S8_PKfflPfPj:
[----:B------:R-:W-:Y:S01]  /*0000*/  LDC R1, c[0x0][0x37c] ;  /* 0x0000df00ff017b82 */ /* 0x000fe20000000800 */
[----:B------:R-:W-:Y:S05]  /*0010*/  EXIT ;  /* 0x000000000000794d */ /* 0x000fea0003800000 */
.L_x_25:
        /* <DEDUP_REMOVED lines=14> */
.L_x_65:


//--------------------- .text._ZN13group_norm_v218gn_bwd_cuda_kernelI6__halfLi320ELi3ELi16ELi40ELi4096ELb1ELb1ELi32ELi320ELi320ELi4ELb1ELi2ELb0ELb0ELNS_15WgradSyncMethodE3ENS_16CompileConditionILi1000EEEEEvPT_S6_S6_PKS5_S8_S8_S8_PKfflPfPj --------------------------
	.section	.text._ZN13group_norm_v218gn_bwd_cuda_kernelI6__halfLi320ELi3ELi16ELi40ELi4096ELb1ELb1ELi32ELi320ELi320ELi4ELb1ELi2ELb0ELb0ELNS_15WgradSyncMethodE3ENS_16CompileConditionILi1000EEEEEvPT_S6_S6_PKS5_S8_S8_S8_PKfflPfPj,"ax",@progbits
	.align	128
        .global         _ZN13group_norm_v218gn_bwd_cuda_kernelI6__halfLi320ELi3ELi16ELi40ELi4096ELb1ELb1ELi32ELi320ELi320ELi4ELb1ELi2ELb0ELb0ELNS_15WgradSyncMethodE3ENS_16CompileConditionILi1000EEEEEvPT_S6_S6_PKS5_S8_S8_S8_PKfflPfPj
        .type           _ZN13group_norm_v218gn_bwd_cuda_kernelI6__halfLi320ELi3ELi16ELi40ELi4096ELb1ELb1ELi32ELi320ELi320ELi4ELb1ELi2ELb0ELb0ELNS_15WgradSyncMethodE3ENS_16CompileConditionILi1000EEEEEvPT_S6_S6_PKS5_S8_S8_S8_PKfflPfPj,@function
        .size           _ZN13group_norm_v218gn_bwd_cuda_kernelI6__halfLi320ELi3ELi16ELi40ELi4096ELb1ELb1ELi32ELi320ELi320ELi4ELb1ELi2ELb0ELb0ELNS_15WgradSyncMethodE3ENS_16CompileConditionILi1000EEEEEvPT_S6_S6_PKS5_S8_S8_S8_PKfflPfPj,(.L_x_66 - _ZN13group_norm_v218gn_bwd_cuda_kernelI6__halfLi320ELi3ELi16ELi40ELi4096ELb1ELb1ELi32ELi320ELi320ELi4ELb1ELi2ELb0ELb0ELNS_15WgradSyncMethodE3ENS_16CompileConditionILi1000EEEEEvPT_S6_S6_PKS5_S8_S8_S8_PKfflPfPj)
        .other          _ZN13group_norm_v218gn_bwd_cuda_kernelI6__halfLi320ELi3ELi16ELi40ELi4096ELb1ELb1ELi32ELi320ELi320ELi4ELb1ELi2ELb0ELb0ELNS_15WgradSyncMethodE3ENS_16CompileConditionILi1000EEEEEvPT_S6_S6_PKS5_S8_S8_S8_PKfflPfPj,@"STO_CUDA_ENTRY STV_DEFAULT"
_ZN13group_norm_v218gn_bwd_cuda_kernelI6__halfLi320ELi3ELi16ELi40ELi4096ELb1ELb1ELi32ELi320ELi320ELi4ELb1ELi2ELb0ELb0ELNS_15WgradSyncMethodE3ENS_16CompileConditionILi1000EEEEEvPT_S6_S6_PKS5_S8_S8_S8_PKfflPfPj:
.text._ZN13group_norm_v218gn_bwd_cuda_kernelI6__halfLi320ELi3ELi16ELi40ELi4096ELb1ELb1ELi32ELi320ELi320ELi4ELb1ELi2ELb0ELb0ELNS_15WgradSyncMethodE3ENS_16CompileConditionILi1000EEEEEvPT_S6_S6_PKS5_S8_S8_S8_PKfflPfPj:
[----:B------:R-:W-:Y:S01]  /*0000*/  LDC R1, c[0x0][0x37c] ;  /* 0x0000df00ff017b82 */ /* 0x000fe20000000800 */
[----:B------:R-:W-:Y:S05]  /*0010*/  EXIT ;  /* 0x000000000000794d */ /* 0x000fea0003800000 */
.L_x_26:
        /* <DEDUP_REMOVED lines=14> */
.L_x_66:


//--------------------- .text._ZN13group_norm_v218gn_bwd_cuda_kernelI6__halfLi320ELi3ELi16ELi40ELi4096ELb1ELb1ELi32ELi320ELi320ELi4ELb1ELi3ELb0ELb0ELNS_15WgradSyncMethodE2ENS_16CompileConditionILi1000EEEEEvPT_S6_S6_PKS5_S8_S8_S8_PKfflPfPj --------------------------
	.section	.text._ZN13group_norm_v218gn_bwd_cuda_kernelI6__halfLi320ELi3ELi16ELi40ELi4096ELb1ELb1ELi32ELi320ELi320ELi4ELb1ELi3ELb0ELb0ELNS_15WgradSyncMethodE2ENS_16CompileConditionILi1000EEEEEvPT_S6_S6_PKS5_S8_S8_S8_PKfflPfPj,"ax",@progbits
	.align	128
        .global         _ZN13group_norm_v218gn_bwd_cuda_kernelI6__halfLi320ELi3ELi16ELi40ELi4096ELb1ELb1ELi32ELi320ELi320ELi4ELb1ELi3ELb0ELb0ELNS_15WgradSyncMethodE2ENS_16CompileConditionILi1000EEEEEvPT_S6_S6_PKS5_S8_S8_S8_PKfflPfPj
        .type           _ZN13group_norm_v218gn_bwd_cuda_kernelI6__halfLi320ELi3ELi16ELi40ELi4096ELb1ELb1ELi32ELi320ELi320ELi4ELb1ELi3ELb0ELb0ELNS_15WgradSyncMethodE2ENS_16CompileConditionILi1000EEEEEvPT_S6_S6_PKS5_S8_S8_S8_PKfflPfPj,@function
        .size           _ZN13group_norm_v218gn_bwd_cuda_kernelI6__halfLi320ELi3ELi16ELi40ELi4096ELb1ELb1ELi32ELi320ELi320ELi4ELb1ELi3ELb0ELb0ELNS_15WgradSyncMethodE2ENS_16CompileConditionILi1000EEEEEvPT_S6_S6_PKS5_S8_S8_S8_PKfflPfPj,(.L_x_67 - _ZN13group_norm_v218gn_bwd_cuda_kernelI6__halfLi320ELi3ELi16ELi40ELi4096ELb1ELb1ELi32ELi320ELi320ELi4ELb1ELi3ELb0ELb0ELNS_15WgradSyncMethodE2ENS_16CompileConditionILi1000EEEEEvPT_S6_S6_PKS5_S8_S8_S8_PKfflPfPj)
        .other          _ZN13group_norm_v218gn_bwd_cuda_kernelI6__halfLi320ELi3ELi16ELi40ELi4096ELb1ELb1ELi32ELi320ELi320ELi4ELb1ELi3ELb0ELb0ELNS_15WgradSyncMethodE2ENS_16CompileConditionILi1000EEEEEvPT_S6_S6_PKS5_S8_S8_S8_PKfflPfPj,@"STO_CUDA_ENTRY STV_DEFAULT"
_ZN13group_norm_v218gn_bwd_cuda_kernelI6__halfLi320ELi3ELi16ELi40ELi4096ELb1ELb1ELi32ELi320ELi320ELi4ELb1ELi3ELb0ELb0ELNS_15WgradSyncMethodE2ENS_16CompileConditionILi1000EEEEEvPT_S6_S6_PKS5_S8_S8_S8_PKfflPfPj:
.text._ZN13group_norm_v218gn_bwd_cuda_kernelI6__halfLi320ELi3ELi16ELi40ELi4096ELb1ELb1ELi32ELi320ELi320ELi4ELb1ELi3ELb0ELb0ELNS_15WgradSyncMethodE2ENS_16CompileConditionILi1000EEEEEvPT_S6_S6_PKS5_S8_S8_S8_PKfflPfPj:
[----:B------:R-:W-:Y:S01]  /*0000*/  LDC R1, c[0x0][0x37c] ;  /* 0x0000df00ff017b82 */ /* 0x000fe20000000800 */
[----:B------:R-:W-:Y:S05]  /*0010*/  EXIT ;  /* 0x000000000000794d */ /* 0x000fea0003800000 */
.L_x_27:
        /* <DEDUP_REMOVED lines=14> */
.L_x_67:


//--------------------- .text._ZN13group_norm_v214gn_cuda_kernelI6__halfLi320ELi3ELi32ELi20ELi4096ELb0ELi32ELi320ELi320ELi4ELb1ELi2ELb0ELb0ENS_16CompileConditionILi1000EEEEEvPT_PKS4_S7_S7_flPfS8_Pj --------------------------
	.section	.text._ZN13group_norm_v214gn_cuda_kernelI6__halfLi320ELi3ELi32ELi20ELi4096ELb0ELi32ELi320ELi320ELi4ELb1ELi2ELb0ELb0ENS_16CompileConditionILi1000EEEEEvPT_PKS4_S7_S7_flPfS8_Pj,"ax",@progbits
	.align	128
        .global         _ZN13group_norm_v214gn_cuda_kernelI6__halfLi320ELi3ELi32ELi20ELi4096ELb0ELi32ELi320ELi320ELi4ELb1ELi2ELb0ELb0ENS_16CompileConditionILi1000EEEEEvPT_PKS4_S7_S7_flPfS8_Pj
        .type           _ZN13group_norm_v214gn_cuda_kernelI6__halfLi320ELi3ELi32ELi20ELi4096ELb0ELi32ELi320ELi320ELi4ELb1ELi2ELb0ELb0ENS_16CompileConditionILi1000EEEEEvPT_PKS4_S7_S7_flPfS8_Pj,@function
        .size           _ZN13group_norm_v214gn_cuda_kernelI6__halfLi320ELi3ELi32ELi20ELi4096ELb0ELi32ELi320ELi320ELi4ELb1ELi2ELb0ELb0ENS_16CompileConditionILi1000EEEEEvPT_PKS4_S7_S7_flPfS8_Pj,(.L_x_68 - _ZN13group_norm_v214gn_cuda_kernelI6__halfLi320ELi3ELi32ELi20ELi4096ELb0ELi32ELi320ELi320ELi4ELb1ELi2ELb0ELb0ENS_16CompileConditionILi1000EEEEEvPT_PKS4_S7_S7_flPfS8_Pj)
        .other          _ZN13group_norm_v214gn_cuda_kernelI6__halfLi320ELi3ELi32ELi20ELi4096ELb0ELi32ELi320ELi320ELi4ELb1ELi2ELb0ELb0ENS_16CompileConditionILi1000EEEEEvPT_PKS4_S7_S7_flPfS8_Pj,@"STO_CUDA_ENTRY STV_DEFAULT"
_ZN13group_norm_v214gn_cuda_kernelI6__halfLi320ELi3ELi32ELi20ELi4096ELb0ELi32ELi320ELi320ELi4ELb1ELi2ELb0ELb0ENS_16CompileConditionILi1000EEEEEvPT_PKS4_S7_S7_flPfS8_Pj:
.text._ZN13group_norm_v214gn_cuda_kernelI6__halfLi320ELi3ELi32ELi20ELi4096ELb0ELi32ELi320ELi320ELi4ELb1ELi2ELb0ELb0ENS_16CompileConditionILi1000EEEEEvPT_PKS4_S7_S7_flPfS8_Pj:
[----:B------:R-:W-:Y:S01]  /*0000*/  LDC R1, c[0x0][0x37c] ;  /* 0x0000df00ff017b82 */ /* 0x000fe20000000800 */
[----:B------:R-:W-:Y:S05]  /*0010*/  EXIT ;  /* 0x000000000000794d */ /* 0x000fea0003800000 */
.L_x_28:
        /* <DEDUP_REMOVED lines=14> */
.L_x_68:


//--------------------- .text._ZN13group_norm_v214gn_cuda_kernelI6__halfLi320ELi1ELi32ELi20ELi4096ELb0ELi64ELi320ELi320ELi4ELb1ELi2ELb0ELb0ENS_16CompileConditionILi1000EEEEEvPT_PKS4_S7_S7_flPfS8_Pj --------------------------
	.section	.text._ZN13group_norm_v214gn_cuda_kernelI6__halfLi320ELi1ELi32ELi20ELi4096ELb0ELi64ELi320ELi320ELi4ELb1ELi2ELb0ELb0ENS_16CompileConditionILi1000EEEEEvPT_PKS4_S7_S7_flPfS8_Pj,"ax",@progbits
	.align	128
        .global         _ZN13group_norm_v214gn_cuda_kernelI6__halfLi320ELi1ELi32ELi20ELi4096ELb0ELi64ELi320ELi320ELi4ELb1ELi2ELb0ELb0ENS_16CompileConditionILi1000EEEEEvPT_PKS4_S7_S7_flPfS8_Pj
        .type           _ZN13group_norm_v214gn_cuda_kernelI6__halfLi320ELi1ELi32ELi20ELi4096ELb0ELi64ELi320ELi320ELi4ELb1ELi2ELb0ELb0ENS_16CompileConditionILi1000EEEEEvPT_PKS4_S7_S7_flPfS8_Pj,@function
        .size           _ZN13group_norm_v214gn_cuda_kernelI6__halfLi320ELi1ELi32ELi20ELi4096ELb0ELi64ELi320ELi320ELi4ELb1ELi2ELb0ELb0ENS_16CompileConditionILi1000EEEEEvPT_PKS4_S7_S7_flPfS8_Pj,(.L_x_69 - _ZN13group_norm_v214gn_cuda_kernelI6__halfLi320ELi1ELi32ELi20ELi4096ELb0ELi64ELi320ELi320ELi4ELb1ELi2ELb0ELb0ENS_16CompileConditionILi1000EEEEEvPT_PKS4_S7_S7_flPfS8_Pj)
        .other          _ZN13group_norm_v214gn_cuda_kernelI6__halfLi320ELi1ELi32ELi20ELi4096ELb0ELi64ELi320ELi320ELi4ELb1ELi2ELb0ELb0ENS_16CompileConditionILi1000EEEEEvPT_PKS4_S7_S7_flPfS8_Pj,@"STO_CUDA_ENTRY STV_DEFAULT"
_ZN13group_norm_v214gn_cuda_kernelI6__halfLi320ELi1ELi32ELi20ELi4096ELb0ELi64ELi320ELi320ELi4ELb1ELi2ELb0ELb0ENS_16CompileConditionILi1000EEEEEvPT_PKS4_S7_S7_flPfS8_Pj:
.text._ZN13group_norm_v214gn_cuda_kernelI6__halfLi320ELi1ELi32ELi20ELi4096ELb0ELi64ELi320ELi320ELi4ELb1ELi2ELb0ELb0ENS_16CompileConditionILi1000EEEEEvPT_PKS4_S7_S7_flPfS8_Pj:
[----:B------:R-:W-:Y:S01]  /*0000*/  LDC R1, c[0x0][0x37c] ;  /* 0x0000df00ff017b82 */ /* 0x000fe20000000800 */
[----:B------:R-:W-:Y:S05]  /*0010*/  EXIT ;  /* 0x000000000000794d */ /* 0x000fea0003800000 */
.L_x_29:
        /* <DEDUP_REMOVED lines=14> */
.L_x_69:


//--------------------- .text._ZN13group_norm_v214gn_cuda_kernelI6__halfLi320ELi1ELi32ELi20ELi4096ELb0ELi128ELi320ELi320ELi4ELb1ELi4ELb0ELb0ENS_16CompileConditionILi1000EEEEEvPT_PKS4_S7_S7_flPfS8_Pj --------------------------
	.section	.text._ZN13group_norm_v214gn_cuda_kernelI6__halfLi320ELi1ELi32ELi20ELi4096ELb0ELi128ELi320ELi320ELi4ELb1ELi4ELb0ELb0ENS_16CompileConditionILi1000EEEEEvPT_PKS4_S7_S7_flPfS8_Pj,"ax",@progbits
	.align	128
        .global         _ZN13group_norm_v214gn_cuda_kernelI6__halfLi320ELi1ELi32ELi20ELi4096ELb0ELi128ELi320ELi320ELi4ELb1ELi4ELb0ELb0ENS_16CompileConditionILi1000EEEEEvPT_PKS4_S7_S7_flPfS8_Pj
        .type           _ZN13group_norm_v214gn_cuda_kernelI6__halfLi320ELi1ELi32ELi20ELi4096ELb0ELi128ELi320ELi320ELi4ELb1ELi4ELb0ELb0ENS_16CompileConditionILi1000EEEEEvPT_PKS4_S7_S7_flPfS8_Pj,@function
        .size           _ZN13group_norm_v214gn_cuda_kernelI6__halfLi320ELi1ELi32ELi20ELi4096ELb0ELi128ELi320ELi320ELi4ELb1ELi4ELb0ELb0ENS_16CompileConditionILi1000EEEEEvPT_PKS4_S7_S7_flPfS8_Pj,(.L_x_70 - _ZN13group_norm_v214gn_cuda_kernelI6__halfLi320ELi1ELi32ELi20ELi4096ELb0ELi128ELi320ELi320ELi4ELb1ELi4ELb0ELb0ENS_16CompileConditionILi1000EEEEEvPT_PKS4_S7_S7_flPfS8_Pj)
        .other          _ZN13group_norm_v214gn_cuda_kernelI6__halfLi320ELi1ELi32ELi20ELi4096ELb0ELi128ELi320ELi320ELi4ELb1ELi4ELb0ELb0ENS_16CompileConditionILi1000EEEEEvPT_PKS4_S7_S7_flPfS8_Pj,@"STO_CUDA_ENTRY STV_DEFAULT"
_ZN13group_norm_v214gn_cuda_kernelI6__halfLi320ELi1ELi32ELi20ELi4096ELb0ELi128ELi320ELi320ELi4ELb1ELi4ELb0ELb0ENS_16CompileConditionILi1000EEEEEvPT_PKS4_S7_S7_flPfS8_Pj:
.text._ZN13group_norm_v214gn_cuda_kernelI6__halfLi320ELi1ELi32ELi20ELi4096ELb0ELi128ELi320ELi320ELi4ELb1ELi4ELb0ELb0ENS_16CompileConditionILi1000EEEEEvPT_PKS4_S7_S7_flPfS8_Pj:
[----:B------:R-:W-:Y:S01]  /*0000*/  LDC R1, c[0x0][0x37c] ;  /* 0x0000df00ff017b82 */ /* 0x000fe20000000800 */
[----:B------:R-:W-:Y:S05]  /*0010*/  EXIT ;  /* 0x000000000000794d */ /* 0x000fea0003800000 */
.L_x_30:
        /* <DEDUP_REMOVED lines=14> */
.L_x_70:


//--------------------- .text._ZN13group_norm_v214gn_cuda_kernelI6__halfLi320ELi2ELi32ELi20ELi4096ELb0ELi64ELi320ELi320ELi4ELb1ELi4ELb0ELb0ENS_16CompileConditionILi1000EEEEEvPT_PKS4_S7_S7_flPfS8_Pj --------------------------
	.section	.text._ZN13group_norm_v214gn_cuda_kernelI6__halfLi320ELi2ELi32ELi20ELi4096ELb0ELi64ELi320ELi320ELi4ELb1ELi4ELb0ELb0ENS_16CompileConditionILi1000EEEEEvPT_PKS4_S7_S7_flPfS8_Pj,"ax",@progbits
	.align	128
        .global         _ZN13group_norm_v214gn_cuda_kernelI6__halfLi320ELi2ELi32ELi20ELi4096ELb0ELi64ELi320ELi320ELi4ELb1ELi4ELb0ELb0ENS_16CompileConditionILi1000EEEEEvPT_PKS4_S7_S7_flPfS8_Pj
        .type           _ZN13group_norm_v214gn_cuda_kernelI6__halfLi320ELi2ELi32ELi20ELi4096ELb0ELi64ELi320ELi320ELi4ELb1ELi4ELb0ELb0ENS_16CompileConditionILi1000EEEEEvPT_PKS4_S7_S7_flPfS8_Pj,@function
        .size           _ZN13group_norm_v214gn_cuda_kernelI6__halfLi320ELi2ELi32ELi20ELi4096ELb0ELi64ELi320ELi320ELi4ELb1ELi4ELb0ELb0ENS_16CompileConditionILi1000EEEEEvPT_PKS4_S7_S7_flPfS8_Pj,(.L_x_71 - _ZN13group_norm_v214gn_cuda_kernelI6__halfLi320ELi2ELi32ELi20ELi4096ELb0ELi64ELi320ELi320ELi4ELb1ELi4ELb0ELb0ENS_16CompileConditionILi1000EEEEEvPT_PKS4_S7_S7_flPfS8_Pj)
        .other          _ZN13group_norm_v214gn_cuda_kernelI6__halfLi320ELi2ELi32ELi20ELi4096ELb0ELi64ELi320ELi320ELi4ELb1ELi4ELb0ELb0ENS_16CompileConditionILi1000EEEEEvPT_PKS4_S7_S7_flPfS8_Pj,@"STO_CUDA_ENTRY STV_DEFAULT"
_ZN13group_norm_v214gn_cuda_kernelI6__halfLi320ELi2ELi32ELi20ELi4096ELb0ELi64ELi320ELi320ELi4ELb1ELi4ELb0ELb0ENS_16CompileConditionILi1000EEEEEvPT_PKS4_S7_S7_flPfS8_Pj:
.text._ZN13group_norm_v214gn_cuda_kernelI6__halfLi320ELi2ELi32ELi20ELi4096ELb0ELi64ELi320ELi320ELi4ELb1ELi4ELb0ELb0ENS_16CompileConditionILi1000EEEEEvPT_PKS4_S7_S7_flPfS8_Pj:
[----:B------:R-:W-:Y:S01]  /*0000*/  LDC R1, c[0x0][0x37c] ;  /* 0x0000df00ff017b82 */ /* 0x000fe20000000800 */
[----:B------:R-:W-:Y:S05]  /*0010*/  EXIT ;  /* 0x000000000000794d */ /* 0x000fea0003800000 */
.L_x_31:
        /* <DEDUP_REMOVED lines=14> */
.L_x_71:


//--------------------- .text._ZN13group_norm_v214gn_cuda_kernelI6__halfLi320ELi3ELi32ELi20ELi4096ELb0ELi64ELi320ELi320ELi4ELb1ELi5ELb0ELb0ENS_16CompileConditionILi1000EEEEEvPT_PKS4_S7_S7_flPfS8_Pj --------------------------
	.section	.text._ZN13group_norm_v214gn_cuda_kernelI6__halfLi320ELi3ELi32ELi20ELi4096ELb0ELi64ELi320ELi320ELi4ELb1ELi5ELb0ELb0ENS_16CompileConditionILi1000EEEEEvPT_PKS4_S7_S7_flPfS8_Pj,"ax",@progbits
	.align	128
        .global         _ZN13group_norm_v214gn_cuda_kernelI6__halfLi320ELi3ELi32ELi20ELi4096ELb0ELi64ELi320ELi320ELi4ELb1ELi5ELb0ELb0ENS_16CompileConditionILi1000EEEEEvPT_PKS4_S7_S7_flPfS8_Pj
        .type           _ZN13group_norm_v214gn_cuda_kernelI6__halfLi320ELi3ELi32ELi20ELi4096ELb0ELi64ELi320ELi320ELi4ELb1ELi5ELb0ELb0ENS_16CompileConditionILi1000EEEEEvPT_PKS4_S7_S7_flPfS8_Pj,@function
        .size           _ZN13group_norm_v214gn_cuda_kernelI6__halfLi320ELi3ELi32ELi20ELi4096ELb0ELi64ELi320ELi320ELi4ELb1ELi5ELb0ELb0ENS_16CompileConditionILi1000EEEEEvPT_PKS4_S7_S7_flPfS8_Pj,(.L_x_72 - _ZN13group_norm_v214gn_cuda_kernelI6__halfLi320ELi3ELi32ELi20ELi4096ELb0ELi64ELi320ELi320ELi4ELb1ELi5ELb0ELb0ENS_16CompileConditionILi1000EEEEEvPT_PKS4_S7_S7_flPfS8_Pj)
        .other          _ZN13group_norm_v214gn_cuda_kernelI6__halfLi320ELi3ELi32ELi20ELi4096ELb0ELi64ELi320ELi320ELi4ELb1ELi5ELb0ELb0ENS_16CompileConditionILi1000EEEEEvPT_PKS4_S7_S7_flPfS8_Pj,@"STO_CUDA_ENTRY STV_DEFAULT"
_ZN13group_norm_v214gn_cuda_kernelI6__halfLi320ELi3ELi32ELi20ELi4096ELb0ELi64ELi320ELi320ELi4ELb1ELi5ELb0ELb0ENS_16CompileConditionILi1000EEEEEvPT_PKS4_S7_S7_flPfS8_Pj:
.text._ZN13group_norm_v214gn_cuda_kernelI6__halfLi320ELi3ELi32ELi20ELi4096ELb0ELi64ELi320ELi320ELi4ELb1ELi5ELb0ELb0ENS_16CompileConditionILi1000EEEEEvPT_PKS4_S7_S7_flPfS8_Pj:
[----:B------:R-:W-:Y:S01]  /*0000*/  LDC R1, c[0x0][0x37c] ;  /* 0x0000df00ff017b82 */ /* 0x000fe20000000800 */
[----:B------:R-:W-:Y:S05]  /*0010*/  EXIT ;  /* 0x000000000000794d */ /* 0x000fea0003800000 */
.L_x_32:
        /* <DEDUP_REMOVED lines=14> */
.L_x_72:


//--------------------- .text._ZN13group_norm_v214gn_cuda_kernelI6__halfLi320ELi3ELi32ELi20ELi4096ELb0ELi64ELi320ELi320ELi4ELb1ELi6ELb0ELb0ENS_16CompileConditionILi1000EEEEEvPT_PKS4_S7_S7_flPfS8_Pj --------------------------
	.section	.text._ZN13group_norm_v214gn_cuda_kernelI6__halfLi320ELi3ELi32ELi20ELi4096ELb0ELi64ELi320ELi320ELi4ELb1ELi6ELb0ELb0ENS_16CompileConditionILi1000EEEEEvPT_PKS4_S7_S7_flPfS8_Pj,"ax",@progbits
	.align	128
        .global         _ZN13group_norm_v214gn_cuda_kernelI6__halfLi320ELi3ELi32ELi20ELi4096ELb0ELi64ELi320ELi320ELi4ELb1ELi6ELb0ELb0ENS_16CompileConditionILi1000EEEEEvPT_PKS4_S7_S7_flPfS8_Pj
        .type           _ZN13group_norm_v214gn_cuda_kernelI6__halfLi320ELi3ELi32ELi20ELi4096ELb0ELi64ELi320ELi320ELi4ELb1ELi6ELb0ELb0ENS_16CompileConditionILi1000EEEEEvPT_PKS4_S7_S7_flPfS8_Pj,@function
        .size           _ZN13group_norm_v214gn_cuda_kernelI6__halfLi320ELi3ELi32ELi20ELi4096ELb0ELi64ELi320ELi320ELi4ELb1ELi6ELb0ELb0ENS_16CompileConditionILi1000EEEEEvPT_PKS4_S7_S7_flPfS8_Pj,(.L_x_73 - _ZN13group_norm_v214gn_cuda_kernelI6__halfLi320ELi3ELi32ELi20ELi4096ELb0ELi64ELi320ELi320ELi4ELb1ELi6ELb0ELb0ENS_16CompileConditionILi1000EEEEEvPT_PKS4_S7_S7_flPfS8_Pj)
        .other          _ZN13group_norm_v214gn_cuda_kernelI6__halfLi320ELi3ELi32ELi20ELi4096ELb0ELi64ELi320ELi320ELi4ELb1ELi6ELb0ELb0ENS_16CompileConditionILi1000EEEEEvPT_PKS4_S7_S7_flPfS8_Pj,@"STO_CUDA_ENTRY STV_DEFAULT"
_ZN13group_norm_v214gn_cuda_kernelI6__halfLi320ELi3ELi32ELi20ELi4096ELb0ELi64ELi320ELi320ELi4ELb1ELi6ELb0ELb0ENS_16CompileConditionILi1000EEEEEvPT_PKS4_S7_S7_flPfS8_Pj:
.text._ZN13group_norm_v214gn_cuda_kernelI6__halfLi320ELi3ELi32ELi20ELi4096ELb0ELi64ELi320ELi320ELi4ELb1ELi6ELb0ELb0ENS_16CompileConditionILi1000EEEEEvPT_PKS4_S7_S7_flPfS8_Pj:
[----:B------:R-:W-:Y:S01]  /*0000*/  LDC R1, c[0x0][0x37c] ;  /* 0x0000df00ff017b82 */ /* 0x000fe20000000800 */
[----:B------:R-:W-:Y:S05]  /*0010*/  EXIT ;  /* 0x000000000000794d */ /* 0x000fea0003800000 */
.L_x_33:
        /* <DEDUP_REMOVED lines=14> */
.L_x_73:


//--------------------- .text._ZN13group_norm_v214gn_cuda_kernelI6__halfLi320ELi3ELi16ELi40ELi4096ELb1ELi32ELi320ELi320ELi4ELb1ELi2ELb0ELb0ENS_16CompileConditionILi1000EEEEEvPT_PKS4_S7_S7_flPfS8_Pj --------------------------
	.section	.text._ZN13group_norm_v214gn_cuda_kernelI6__halfLi320ELi3ELi16ELi40ELi4096ELb1ELi32ELi320ELi320ELi4ELb1ELi2ELb0ELb0ENS_16CompileConditionILi1000EEEEEvPT_PKS4_S7_S7_flPfS8_Pj,"ax",@progbits
	.align	128
        .global         _ZN13group_norm_v214gn_cuda_kernelI6__halfLi320ELi3ELi16ELi40ELi4096ELb1ELi32ELi320ELi320ELi4ELb1ELi2ELb0ELb0ENS_16CompileConditionILi1000EEEEEvPT_PKS4_S7_S7_flPfS8_Pj
        .type           _ZN13group_norm_v214gn_cuda_kernelI6__halfLi320ELi3ELi16ELi40ELi4096ELb1ELi32ELi320ELi320ELi4ELb1ELi2ELb0ELb0ENS_16CompileConditionILi1000EEEEEvPT_PKS4_S7_S7_flPfS8_Pj,@function
        .size           _ZN13group_norm_v214gn_cuda_kernelI6__halfLi320ELi3ELi16ELi40ELi4096ELb1ELi32ELi320ELi320ELi4ELb1ELi2ELb0ELb0ENS_16CompileConditionILi1000EEEEEvPT_PKS4_S7_S7_flPfS8_Pj,(.L_x_74 - _ZN13group_norm_v214gn_cuda_kernelI6__halfLi320ELi3ELi16ELi40ELi4096ELb1ELi32ELi320ELi320ELi4ELb1ELi2ELb0ELb0ENS_16CompileConditionILi1000EEEEEvPT_PKS4_S7_S7_flPfS8_Pj)
        .other          _ZN13group_norm_v214gn_cuda_kernelI6__halfLi320ELi3ELi16ELi40ELi4096ELb1ELi32ELi320ELi320ELi4ELb1ELi2ELb0ELb0ENS_16CompileConditionILi1000EEEEEvPT_PKS4_S7_S7_flPfS8_Pj,@"STO_CUDA_ENTRY STV_DEFAULT"
_ZN13group_norm_v214gn_cuda_kernelI6__halfLi320ELi3ELi16ELi40ELi4096ELb1ELi32ELi320ELi320ELi4ELb1ELi2ELb0ELb0ENS_16CompileConditionILi1000EEEEEvPT_PKS4_S7_S7_flPfS8_Pj:
.text._ZN13group_norm_v214gn_cuda_kernelI6__halfLi320ELi3ELi16ELi40ELi4096ELb1ELi32ELi320ELi320ELi4ELb1ELi2ELb0ELb0ENS_16CompileConditionILi1000EEEEEvPT_PKS4_S7_S7_flPfS8_Pj:
[----:B------:R-:W-:Y:S01]  /*0000*/  LDC R1, c[0x0][0x37c] ;  /* 0x0000df00ff017b82 */ /* 0x000fe20000000800 */
[----:B------:R-:W-:Y:S05]  /*0010*/  EXIT ;  /* 0x000000000000794d */ /* 0x000fea0003800000 */
.L_x_34:
        /* <DEDUP_REMOVED lines=14> */
.L_x_74:


//--------------------- .text._ZN13group_norm_v214gn_cuda_kernelI6__halfLi320ELi1ELi16ELi40ELi4096ELb1ELi64ELi320ELi320ELi4ELb1ELi2ELb0ELb0ENS_16CompileConditionILi1000EEEEEvPT_PKS4_S7_S7_flPfS8_Pj --------------------------
	.section	.text._ZN13group_norm_v214gn_cuda_kernelI6__halfLi320ELi1ELi16ELi40ELi4096ELb1ELi64ELi320ELi320ELi4ELb1ELi2ELb0ELb0ENS_16CompileConditionILi1000EEEEEvPT_PKS4_S7_S7_flPfS8_Pj,"ax",@progbits
	.align	128
        .global         _ZN13group_norm_v214gn_cuda_kernelI6__halfLi320ELi1ELi16ELi40ELi4096ELb1ELi64ELi320ELi320ELi4ELb1ELi2ELb0ELb0ENS_16CompileConditionILi1000EEEEEvPT_PKS4_S7_S7_flPfS8_Pj
        .type           _ZN13group_norm_v214gn_cuda_kernelI6__halfLi320ELi1ELi16ELi40ELi4096ELb1ELi64ELi320ELi320ELi4ELb1ELi2ELb0ELb0ENS_16CompileConditionILi1000EEEEEvPT_PKS4_S7_S7_flPfS8_Pj,@function
        .size           _ZN13group_norm_v214gn_cuda_kernelI6__halfLi320ELi1ELi16ELi40ELi4096ELb1ELi64ELi320ELi320ELi4ELb1ELi2ELb0ELb0ENS_16CompileConditionILi1000EEEEEvPT_PKS4_S7_S7_flPfS8_Pj,(.L_x_75 - _ZN13group_norm_v214gn_cuda_kernelI6__halfLi320ELi1ELi16ELi40ELi4096ELb1ELi64ELi320ELi320ELi4ELb1ELi2ELb0ELb0ENS_16CompileConditionILi1000EEEEEvPT_PKS4_S7_S7_flPfS8_Pj)
        .other          _ZN13group_norm_v214gn_cuda_kernelI6__halfLi320ELi1ELi16ELi40ELi4096ELb1ELi64ELi320ELi320ELi4ELb1ELi2ELb0ELb0ENS_16CompileConditionILi1000EEEEEvPT_PKS4_S7_S7_flPfS8_Pj,@"STO_CUDA_ENTRY STV_DEFAULT"
_ZN13group_norm_v214gn_cuda_kernelI6__halfLi320ELi1ELi16ELi40ELi4096ELb1ELi64ELi320ELi320ELi4ELb1ELi2ELb0ELb0ENS_16CompileConditionILi1000EEEEEvPT_PKS4_S7_S7_flPfS8_Pj:
.text._ZN13group_norm_v214gn_cuda_kernelI6__halfLi320ELi1ELi16ELi40ELi4096ELb1ELi64ELi320ELi320ELi4ELb1ELi2ELb0ELb0ENS_16CompileConditionILi1000EEEEEvPT_PKS4_S7_S7_flPfS8_Pj:
[----:B------:R-:W-:Y:S01]  /*0000*/  LDC R1, c[0x0][0x37c] ;  /* 0x0000df00ff017b82 */ /* 0x000fe20000000800 */
[----:B------:R-:W-:Y:S05]  /*0010*/  EXIT ;  /* 0x000000000000794d */ /* 0x000fea0003800000 */
.L_x_35:
        /* <DEDUP_REMOVED lines=14> */
.L_x_75:


//--------------------- .text._ZN13group_norm_v214gn_cuda_kernelI6__halfLi320ELi1ELi16ELi40ELi4096ELb1ELi128ELi320ELi320ELi4ELb1ELi4ELb0ELb0ENS_16CompileConditionILi1000EEEEEvPT_PKS4_S7_S7_flPfS8_Pj --------------------------
	.section	.text._ZN13group_norm_v214gn_cuda_kernelI6__halfLi320ELi1ELi16ELi40ELi4096ELb1ELi128ELi320ELi320ELi4ELb1ELi4ELb0ELb0ENS_16CompileConditionILi1000EEEEEvPT_PKS4_S7_S7_flPfS8_Pj,"ax",@progbits
	.align	128
        .global         _ZN13group_norm_v214gn_cuda_kernelI6__halfLi320ELi1ELi16ELi40ELi4096ELb1ELi128ELi320ELi320ELi4ELb1ELi4ELb0ELb0ENS_16CompileConditionILi1000EEEEEvPT_PKS4_S7_S7_flPfS8_Pj
        .type           _ZN13group_norm_v214gn_cuda_kernelI6__halfLi320ELi1ELi16ELi40ELi4096ELb1ELi128ELi320ELi320ELi4ELb1ELi4ELb0ELb0ENS_16CompileConditionILi1000EEEEEvPT_PKS4_S7_S7_flPfS8_Pj,@function
        .size           _ZN13group_norm_v214gn_cuda_kernelI6__halfLi320ELi1ELi16ELi40ELi4096ELb1ELi128ELi320ELi320ELi4ELb1ELi4ELb0ELb0ENS_16CompileConditionILi1000EEEEEvPT_PKS4_S7_S7_flPfS8_Pj,(.L_x_76 - _ZN13group_norm_v214gn_cuda_kernelI6__halfLi320ELi1ELi16ELi40ELi4096ELb1ELi128ELi320ELi320ELi4ELb1ELi4ELb0ELb0ENS_16CompileConditionILi1000EEEEEvPT_PKS4_S7_S7_flPfS8_Pj)
        .other          _ZN13group_norm_v214gn_cuda_kernelI6__halfLi320ELi1ELi16ELi40ELi4096ELb1ELi128ELi320ELi320ELi4ELb1ELi4ELb0ELb0ENS_16CompileConditionILi1000EEEEEvPT_PKS4_S7_S7_flPfS8_Pj,@"STO_CUDA_ENTRY STV_DEFAULT"
_ZN13group_norm_v214gn_cuda_kernelI6__halfLi320ELi1ELi16ELi40ELi4096ELb1ELi128ELi320ELi320ELi4ELb1ELi4ELb0ELb0ENS_16CompileConditionILi1000EEEEEvPT_PKS4_S7_S7_flPfS8_Pj:
.text._ZN13group_norm_v214gn_cuda_kernelI6__halfLi320ELi1ELi16ELi40ELi4096ELb1ELi128ELi320ELi320ELi4ELb1ELi4ELb0ELb0ENS_16CompileConditionILi1000EEEEEvPT_PKS4_S7_S7_flPfS8_Pj:
[----:B------:R-:W-:Y:S01]  /*0000*/  LDC R1, c[0x0][0x37c] ;  /* 0x0000df00ff017b82 */ /* 0x000fe20000000800 */
[----:B------:R-:W-:Y:S05]  /*0010*/  EXIT ;  /* 0x000000000000794d */ /* 0x000fea0003800000 */
.L_x_36:
        /* <DEDUP_REMOVED lines=14> */
.L_x_76:


//--------------------- .text._ZN13group_norm_v214gn_cuda_kernelI6__halfLi320ELi2ELi16ELi40ELi4096ELb1ELi64ELi320ELi320ELi4ELb1ELi4ELb0ELb0ENS_16CompileConditionILi1000EEEEEvPT_PKS4_S7_S7_flPfS8_Pj --------------------------
	.section	.text._ZN13group_norm_v214gn_cuda_kernelI6__halfLi320ELi2ELi16ELi40ELi4096ELb1ELi64ELi320ELi320ELi4ELb1ELi4ELb0ELb0ENS_16CompileConditionILi1000EEEEEvPT_PKS4_S7_S7_flPfS8_Pj,"ax",@progbits
	.align	128
        .global         _ZN13group_norm_v214gn_cuda_kernelI6__halfLi320ELi2ELi16ELi40ELi4096ELb1ELi64ELi320ELi320ELi4ELb1ELi4ELb0ELb0ENS_16CompileConditionILi1000EEEEEvPT_PKS4_S7_S7_flPfS8_Pj
        .type           _ZN13group_norm_v214gn_cuda_kernelI6__halfLi320ELi2ELi16ELi40ELi4096ELb1ELi64ELi320ELi320ELi4ELb1ELi4ELb0ELb0ENS_16CompileConditionILi1000EEEEEvPT_PKS4_S7_S7_flPfS8_Pj,@function
        .size           _ZN13group_norm_v214gn_cuda_kernelI6__halfLi320ELi2ELi16ELi40ELi4096ELb1ELi64ELi320ELi320ELi4ELb1ELi4ELb0ELb0ENS_16CompileConditionILi1000EEEEEvPT_PKS4_S7_S7_flPfS8_Pj,(.L_x_77 - _ZN13group_norm_v214gn_cuda_kernelI6__halfLi320ELi2ELi16ELi40ELi4096ELb1ELi64ELi320ELi320ELi4ELb1ELi4ELb0ELb0ENS_16CompileConditionILi1000EEEEEvPT_PKS4_S7_S7_flPfS8_Pj)
        .other          _ZN13group_norm_v214gn_cuda_kernelI6__halfLi320ELi2ELi16ELi40ELi4096ELb1ELi64ELi320ELi320ELi4ELb1ELi4ELb0ELb0ENS_16CompileConditionILi1000EEEEEvPT_PKS4_S7_S7_flPfS8_Pj,@"STO_CUDA_ENTRY STV_DEFAULT"
_ZN13group_norm_v214gn_cuda_kernelI6__halfLi320ELi2ELi16ELi40ELi4096ELb1ELi64ELi320ELi320ELi4ELb1ELi4ELb0ELb0ENS_16CompileConditionILi1000EEEEEvPT_PKS4_S7_S7_flPfS8_Pj:
.text._ZN13group_norm_v214gn_cuda_kernelI6__halfLi320ELi2ELi16ELi40ELi4096ELb1ELi64ELi320ELi320ELi4ELb1ELi4ELb0ELb0ENS_16CompileConditionILi1000EEEEEvPT_PKS4_S7_S7_flPfS8_Pj:
[----:B------:R-:W-:Y:S01]  /*0000*/  LDC R1, c[0x0][0x37c] ;  /* 0x0000df00ff017b82 */ /* 0x000fe20000000800 */
[----:B------:R-:W-:Y:S05]  /*0010*/  EXIT ;  /* 0x000000000000794d */ /* 0x000fea0003800000 */
.L_x_37:
        /* <DEDUP_REMOVED lines=14> */
.L_x_77:


//--------------------- .text._ZN13group_norm_v214gn_cuda_kernelI6__halfLi320ELi3ELi16ELi40ELi4096ELb1ELi64ELi320ELi320ELi4ELb1ELi5ELb0ELb0ENS_16CompileConditionILi1000EEEEEvPT_PKS4_S7_S7_flPfS8_Pj --------------------------
	.section	.text._ZN13group_norm_v214gn_cuda_kernelI6__halfLi320ELi3ELi16ELi40ELi4096ELb1ELi64ELi320ELi320ELi4ELb1ELi5ELb0ELb0ENS_16CompileConditionILi1000EEEEEvPT_PKS4_S7_S7_flPfS8_Pj,"ax",@progbits
	.align	128
        .global         _ZN13group_norm_v214gn_cuda_kernelI6__halfLi320ELi3ELi16ELi40ELi4096ELb1ELi64ELi320ELi320ELi4ELb1ELi5ELb0ELb0ENS_16CompileConditionILi1000EEEEEvPT_PKS4_S7_S7_flPfS8_Pj
        .type           _ZN13group_norm_v214gn_cuda_kernelI6__halfLi320ELi3ELi16ELi40ELi4096ELb1ELi64ELi320ELi320ELi4ELb1ELi5ELb0ELb0ENS_16CompileConditionILi1000EEEEEvPT_PKS4_S7_S7_flPfS8_Pj,@function
        .size           _ZN13group_norm_v214gn_cuda_kernelI6__halfLi320ELi3ELi16ELi40ELi4096ELb1ELi64ELi320ELi320ELi4ELb1ELi5ELb0ELb0ENS_16CompileConditionILi1000EEEEEvPT_PKS4_S7_S7_flPfS8_Pj,(.L_x_78 - _ZN13group_norm_v214gn_cuda_kernelI6__halfLi320ELi3ELi16ELi40ELi4096ELb1ELi64ELi320ELi320ELi4ELb1ELi5ELb0ELb0ENS_16CompileConditionILi1000EEEEEvPT_PKS4_S7_S7_flPfS8_Pj)
        .other          _ZN13group_norm_v214gn_cuda_kernelI6__halfLi320ELi3ELi16ELi40ELi4096ELb1ELi64ELi320ELi320ELi4ELb1ELi5ELb0ELb0ENS_16CompileConditionILi1000EEEEEvPT_PKS4_S7_S7_flPfS8_Pj,@"STO_CUDA_ENTRY STV_DEFAULT"
_ZN13group_norm_v214gn_cuda_kernelI6__halfLi320ELi3ELi16ELi40ELi4096ELb1ELi64ELi320ELi320ELi4ELb1ELi5ELb0ELb0ENS_16CompileConditionILi1000EEEEEvPT_PKS4_S7_S7_flPfS8_Pj:
.text._ZN13group_norm_v214gn_cuda_kernelI6__halfLi320ELi3ELi16ELi40ELi4096ELb1ELi64ELi320ELi320ELi4ELb1ELi5ELb0ELb0ENS_16CompileConditionILi1000EEEEEvPT_PKS4_S7_S7_flPfS8_Pj:
[----:B------:R-:W-:Y:S01]  /*0000*/  LDC R1, c[0x0][0x37c] ;  /* 0x0000df00ff017b82 */ /* 0x000fe20000000800 */
[----:B------:R-:W-:Y:S05]  /*0010*/  EXIT ;  /* 0x000000000000794d */ /* 0x000fea0003800000 */
.L_x_38:
        /* <DEDUP_REMOVED lines=14> */
.L_x_78:


//--------------------- .text._ZN13group_norm_v214gn_cuda_kernelI6__halfLi320ELi3ELi16ELi40ELi4096ELb1ELi64ELi320ELi320ELi4ELb1ELi6ELb0ELb0ENS_16CompileConditionILi1000EEEEEvPT_PKS4_S7_S7_flPfS8_Pj --------------------------
	.section	.text._ZN13group_norm_v214gn_cuda_kernelI6__halfLi320ELi3ELi16ELi40ELi4096ELb1ELi64ELi320ELi320ELi4ELb1ELi6ELb0ELb0ENS_16CompileConditionILi1000EEEEEvPT_PKS4_S7_S7_flPfS8_Pj,"ax",@progbits
	.align	128
        .global         _ZN13group_norm_v214gn_cuda_kernelI6__halfLi320ELi3ELi16ELi40ELi4096ELb1ELi64ELi320ELi320ELi4ELb1ELi6ELb0ELb0ENS_16CompileConditionILi1000EEEEEvPT_PKS4_S7_S7_flPfS8_Pj
        .type           _ZN13group_norm_v214gn_cuda_kernelI6__halfLi320ELi3ELi16ELi40ELi4096ELb1ELi64ELi320ELi320ELi4ELb1ELi6ELb0ELb0ENS_16CompileConditionILi1000EEEEEvPT_PKS4_S7_S7_flPfS8_Pj,@function
        .size           _ZN13group_norm_v214gn_cuda_kernelI6__halfLi320ELi3ELi16ELi40ELi4096ELb1ELi64ELi320ELi320ELi4ELb1ELi6ELb0ELb0ENS_16CompileConditionILi1000EEEEEvPT_PKS4_S7_S7_flPfS8_Pj,(.L_x_79 - _ZN13group_norm_v214gn_cuda_kernelI6__halfLi320ELi3ELi16ELi40ELi4096ELb1ELi64ELi320ELi320ELi4ELb1ELi6ELb0ELb0ENS_16CompileConditionILi1000EEEEEvPT_PKS4_S7_S7_flPfS8_Pj)
        .other          _ZN13group_norm_v214gn_cuda_kernelI6__halfLi320ELi3ELi16ELi40ELi4096ELb1ELi64ELi320ELi320ELi4ELb1ELi6ELb0ELb0ENS_16CompileConditionILi1000EEEEEvPT_PKS4_S7_S7_flPfS8_Pj,@"STO_CUDA_ENTRY STV_DEFAULT"
_ZN13group_norm_v214gn_cuda_kernelI6__halfLi320ELi3ELi16ELi40ELi4096ELb1ELi64ELi320ELi320ELi4ELb1ELi6ELb0ELb0ENS_16CompileConditionILi1000EEEEEvPT_PKS4_S7_S7_flPfS8_Pj:
.text._ZN13group_norm_v214gn_cuda_kernelI6__halfLi320ELi3ELi16ELi40ELi4096ELb1ELi64ELi320ELi320ELi4ELb1ELi6ELb0ELb0ENS_16CompileConditionILi1000EEEEEvPT_PKS4_S7_S7_flPfS8_Pj:
[----:B------:R-:W-:Y:S01]  /*0000*/  LDC R1, c[0x0][0x37c] ;  /* 0x0000df00ff017b82 */ /* 0x000fe20000000800 */
[----:B------:R-:W-:Y:S05]  /*0010*/  EXIT ;  /* 0x000000000000794d */ /* 0x000fea0003800000 */
.L_x_39:
        /* <DEDUP_REMOVED lines=14> */
.L_x_79:


//--------------------- .nv.shared.reserved.0     --------------------------
	.section	.nv.shared.reserved.0,"aw",@nobits
	.weak		__nv_reservedSMEM_offset_0_alias
	.size		__nv_reservedSMEM_offset_0_alias, 0, 64
	.other		__nv_reservedSMEM_offset_0_alias,@"STO_CUDA_RESERVED_SHARED STV_DEFAULT"
__nv_reservedSMEM_offset_0_alias:
	.zero		0
	.zero		64


//--------------------- .nv.constant0._ZN13group_norm_v218gn_bwd_cuda_kernelI13__nv_bfloat16Li320ELi1ELi32ELi20ELi4096ELb0ELb1ELi64ELi320ELi320ELi4ELb1ELi2ELb0ELb0ELNS_15WgradSyncMethodE3ENS_16CompileConditionILi1000EEEEEvPT_S6_S6_PKS5_S8_S8_S8_PKfflPfPj --------------------------
	.section	.nv.constant0._ZN13group_norm_v218gn_bwd_cuda_kernelI13__nv_bfloat16Li320ELi1ELi32ELi20ELi4096ELb0ELb1ELi64ELi320ELi320ELi4ELb1ELi2ELb0ELb0ELNS_15WgradSyncMethodE3ENS_16CompileConditionILi1000EEEEEvPT_S6_S6_PKS5_S8_S8_S8_PKfflPfPj,"a",@progbits
	.sectionflags	@""
	.align	4
.nv.constant0._ZN13group_norm_v218gn_bwd_cuda_kernelI13__nv_bfloat16Li320ELi1ELi32ELi20ELi4096ELb0ELb1ELi64ELi320ELi320ELi4ELb1ELi2ELb0ELb0ELNS_15WgradSyncMethodE3ENS_16CompileConditionILi1000EEEEEvPT_S6_S6_PKS5_S8_S8_S8_PKfflPfPj:
	.zero		992


//--------------------- .nv.constant0._ZN13group_norm_v218gn_bwd_cuda_kernelI13__nv_bfloat16Li320ELi2ELi32ELi20ELi4096ELb0ELb1ELi32ELi320ELi320ELi4ELb1ELi2ELb0ELb0ELNS_15WgradSyncMethodE3ENS_16CompileConditionILi1000EEEEEvPT_S6_S6_PKS5_S8_S8_S8_PKfflPfPj --------------------------
	.section	.nv.constant0._ZN13group_norm_v218gn_bwd_cuda_kernelI13__nv_bfloat16Li320ELi2ELi32ELi20ELi4096ELb0ELb1ELi32ELi320ELi320ELi4ELb1ELi2ELb0ELb0ELNS_15WgradSyncMethodE3ENS_16CompileConditionILi1000EEEEEvPT_S6_S6_PKS5_S8_S8_S8_PKfflPfPj,"a",@progbits
	.sectionflags	@""
	.align	4
.nv.constant0._ZN13group_norm_v218gn_bwd_cuda_kernelI13__nv_bfloat16Li320ELi2ELi32ELi20ELi4096ELb0ELb1ELi32ELi320ELi320ELi4ELb1ELi2ELb0ELb0ELNS_15WgradSyncMethodE3ENS_16CompileConditionILi1000EEEEEvPT_S6_S6_PKS5_S8_S8_S8_PKfflPfPj:
	.zero		992


//--------------------- .nv.constant0._ZN13group_norm_v218gn_bwd_cuda_kernelI13__nv_bfloat16Li320ELi3ELi32ELi20ELi4096ELb0ELb1ELi32ELi320ELi320ELi4ELb1ELi2ELb0ELb0ELNS_15WgradSyncMethodE3ENS_16CompileConditionILi1000EEEEEvPT_S6_S6_PKS5_S8_S8_S8_PKfflPfPj --------------------------
	.section	.nv.constant0._ZN13group_norm_v218gn_bwd_cuda_kernelI13__nv_bfloat16Li320ELi3ELi32ELi20ELi4096ELb0ELb1ELi32ELi320ELi320ELi4ELb1ELi2ELb0ELb0ELNS_15WgradSyncMethodE3ENS_16CompileConditionILi1000EEEEEvPT_S6_S6_PKS5_S8_S8_S8_PKfflPfPj,"a",@progbits
	.sectionflags	@""
	.align	4
.nv.constant0._ZN13group_norm_v218gn_bwd_cuda_kernelI13__nv_bfloat16Li320ELi3ELi32ELi20ELi4096ELb0ELb1ELi32ELi320ELi320ELi4ELb1ELi2ELb0ELb0ELNS_15WgradSyncMethodE3ENS_16CompileConditionILi1000EEEEEvPT_S6_S6_PKS5_S8_S8_S8_PKfflPfPj:
	.zero		992


//--------------------- .nv.constant0._ZN13group_norm_v218gn_bwd_cuda_kernelI13__nv_bfloat16Li320ELi3ELi32ELi20ELi4096ELb0ELb1ELi32ELi320ELi320ELi4ELb1ELi3ELb0ELb0ELNS_15WgradSyncMethodE2ENS_16CompileConditionILi1000EEEEEvPT_S6_S6_PKS5_S8_S8_S8_PKfflPfPj --------------------------
	.section	.nv.constant0._ZN13group_norm_v218gn_bwd_cuda_kernelI13__nv_bfloat16Li320ELi3ELi32ELi20ELi4096ELb0ELb1ELi32ELi320ELi320ELi4ELb1ELi3ELb0ELb0ELNS_15WgradSyncMethodE2ENS_16CompileConditionILi1000EEEEEvPT_S6_S6_PKS5_S8_S8_S8_PKfflPfPj,"a",@progbits
	.sectionflags	@""
	.align	4
.nv.constant0._ZN13group_norm_v218gn_bwd_cuda_kernelI13__nv_bfloat16Li320ELi3ELi32ELi20ELi4096ELb0ELb1ELi32ELi320ELi320ELi4ELb1ELi3ELb0ELb0ELNS_15WgradSyncMethodE2ENS_16CompileConditionILi1000EEEEEvPT_S6_S6_PKS5_S8_S8_S8_PKfflPfPj:
	.zero		992


//--------------------- .nv.constant0._ZN13group_norm_v218gn_bwd_cuda_kernelI13__nv_bfloat16Li320ELi1ELi16ELi40ELi4096ELb1ELb1ELi64ELi320ELi320ELi4ELb1ELi2ELb0ELb0ELNS_15WgradSyncMethodE3ENS_16CompileConditionILi1000EEEEEvPT_S6_S6_PKS5_S8_S8_S8_PKfflPfPj --------------------------
	.section	.nv.constant0._ZN13group_norm_v218gn_bwd_cuda_kernelI13__nv_bfloat16Li320ELi1ELi16ELi40ELi4096ELb1ELb1ELi64ELi320ELi320ELi4ELb1ELi2ELb0ELb0ELNS_15WgradSyncMethodE3ENS_16CompileConditionILi1000EEEEEvPT_S6_S6_PKS5_S8_S8_S8_PKfflPfPj,"a",@progbits
	.sectionflags	@""
	.align	4
.nv.constant0._ZN13group_norm_v218gn_bwd_cuda_kernelI13__nv_bfloat16Li320ELi1ELi16ELi40ELi4096ELb1ELb1ELi64ELi320ELi320ELi4ELb1ELi2ELb0ELb0ELNS_15WgradSyncMethodE3ENS_16CompileConditionILi1000EEEEEvPT_S6_S6_PKS5_S8_S8_S8_PKfflPfPj:
	.zero		992


//--------------------- .nv.constant0._ZN13group_norm_v218gn_bwd_cuda_kernelI13__nv_bfloat16Li320ELi2ELi16ELi40ELi4096ELb1ELb1ELi32ELi320ELi320ELi4ELb1ELi2ELb0ELb0ELNS_15WgradSyncMethodE3ENS_16CompileConditionILi1000EEEEEvPT_S6_S6_PKS5_S8_S8_S8_PKfflPfPj --------------------------
	.section	.nv.constant0._ZN13group_norm_v218gn_bwd_cuda_kernelI13__nv_bfloat16Li320ELi2ELi16ELi40ELi4096ELb1ELb1ELi32ELi320ELi320ELi4ELb1ELi2ELb0ELb0ELNS_15WgradSyncMethodE3ENS_16CompileConditionILi1000EEEEEvPT_S6_S6_PKS5_S8_S8_S8_PKfflPfPj,"a",@progbits
	.sectionflags	@""
	.align	4
.nv.constant0._ZN13group_norm_v218gn_bwd_cuda_kernelI13__nv_bfloat16Li320ELi2ELi16ELi40ELi4096ELb1ELb1ELi32ELi320ELi320ELi4ELb1ELi2ELb0ELb0ELNS_15WgradSyncMethodE3ENS_16CompileConditionILi1000EEEEEvPT_S6_S6_PKS5_S8_S8_S8_PKfflPfPj:
	.zero		992


//--------------------- .nv.constant0._ZN13group_norm_v218gn_bwd_cuda_kernelI13__nv_bfloat16Li320ELi3ELi16ELi40ELi4096ELb1ELb1ELi32ELi320ELi320ELi4ELb1ELi2ELb0ELb0ELNS_15WgradSyncMethodE3ENS_16CompileConditionILi1000EEEEEvPT_S6_S6_PKS5_S8_S8_S8_PKfflPfPj --------------------------
	.section	.nv.constant0._ZN13group_norm_v218gn_bwd_cuda_kernelI13__nv_bfloat16Li320ELi3ELi16ELi40ELi4096ELb1ELb1ELi32ELi320ELi320ELi4ELb1ELi2ELb0ELb0ELNS_15WgradSyncMethodE3ENS_16CompileConditionILi1000EEEEEvPT_S6_S6_PKS5_S8_S8_S8_PKfflPfPj,"a",@progbits
	.sectionflags	@""
	.align	4
.nv.constant0._ZN13group_norm_v218gn_bwd_cuda_kernelI13__nv_bfloat16Li320ELi3ELi16ELi40ELi4096ELb1ELb1ELi32ELi320ELi320ELi4ELb1ELi2ELb0ELb0ELNS_15WgradSyncMethodE3ENS_16CompileConditionILi1000EEEEEvPT_S6_S6_PKS5_S8_S8_S8_PKfflPfPj:
	.zero		992


//--------------------- .nv.constant0._ZN13group_norm_v218gn_bwd_cuda_kernelI13__nv_bfloat16Li320ELi3ELi16ELi40ELi4096ELb1ELb1ELi32ELi320ELi320ELi4ELb1ELi3ELb0ELb0ELNS_15WgradSyncMethodE2ENS_16CompileConditionILi1000EEEEEvPT_S6_S6_PKS5_S8_S8_S8_PKfflPfPj --------------------------
	.section	.nv.constant0._ZN13group_norm_v218gn_bwd_cuda_kernelI13__nv_bfloat16Li320ELi3ELi16ELi40ELi4096ELb1ELb1ELi32ELi320ELi320ELi4ELb1ELi3ELb0ELb0ELNS_15WgradSyncMethodE2ENS_16CompileConditionILi1000EEEEEvPT_S6_S6_PKS5_S8_S8_S8_PKfflPfPj,"a",@progbits
	.sectionflags	@""
	.align	4
.nv.constant0._ZN13group_norm_v218gn_bwd_cuda_kernelI13__nv_bfloat16Li320ELi3ELi16ELi40ELi4096ELb1ELb1ELi32ELi320ELi320ELi4ELb1ELi3ELb0ELb0ELNS_15WgradSyncMethodE2ENS_16CompileConditionILi1000EEEEEvPT_S6_S6_PKS5_S8_S8_S8_PKfflPfPj:
	.zero		992


//--------------------- .nv.constant0._ZN13group_norm_v214gn_cuda_kernelI13__nv_bfloat16Li320ELi3ELi32ELi20ELi4096ELb0ELi32ELi320ELi320ELi4ELb1ELi2ELb0ELb0ENS_16CompileConditionILi1000EEEEEvPT_PKS4_S7_S7_flPfS8_Pj --------------------------
	.section	.nv.constant0._ZN13group_norm_v214gn_cuda_kernelI13__nv_bfloat16Li320ELi3ELi32ELi20ELi4096ELb0ELi32ELi320ELi320ELi4ELb1ELi2ELb0ELb0ENS_16CompileConditionILi1000EEEEEvPT_PKS4_S7_S7_flPfS8_Pj,"a",@progbits
	.sectionflags	@""
	.align	4
.nv.constant0._ZN13group_norm_v214gn_cuda_kernelI13__nv_bfloat16Li320ELi3ELi32ELi20ELi4096ELb0ELi32ELi320ELi320ELi4ELb1ELi2ELb0ELb0ENS_16CompileConditionILi1000EEEEEvPT_PKS4_S7_S7_flPfS8_Pj:
	.zero		968


//--------------------- .nv.constant0._ZN13group_norm_v214gn_cuda_kernelI13__nv_bfloat16Li320ELi1ELi32ELi20ELi4096ELb0ELi64ELi320ELi320ELi4ELb1ELi2ELb0ELb0ENS_16CompileConditionILi1000EEEEEvPT_PKS4_S7_S7_flPfS8_Pj --------------------------
	.section	.nv.constant0._ZN13group_norm_v214gn_cuda_kernelI13__nv_bfloat16Li320ELi1ELi32ELi20ELi4096ELb0ELi64ELi320ELi320ELi4ELb1ELi2ELb0ELb0ENS_16CompileConditionILi1000EEEEEvPT_PKS4_S7_S7_flPfS8_Pj,"a",@progbits
	.sectionflags	@""
	.align	4
.nv.constant0._ZN13group_norm_v214gn_cuda_kernelI13__nv_bfloat16Li320ELi1ELi32ELi20ELi4096ELb0ELi64ELi320ELi320ELi4ELb1ELi2ELb0ELb0ENS_16CompileConditionILi1000EEEEEvPT_PKS4_S7_S7_flPfS8_Pj:
	.zero		968


//--------------------- .nv.constant0._ZN13group_norm_v214gn_cuda_kernelI13__nv_bfloat16Li320ELi1ELi32ELi20ELi4096ELb0ELi128ELi320ELi320ELi4ELb1ELi4ELb0ELb0ENS_16CompileConditionILi1000EEEEEvPT_PKS4_S7_S7_flPfS8_Pj --------------------------
	.section	.nv.constant0._ZN13group_norm_v214gn_cuda_kernelI13__nv_bfloat16Li320ELi1ELi32ELi20ELi4096ELb0ELi128ELi320ELi320ELi4ELb1ELi4ELb0ELb0ENS_16CompileConditionILi1000EEEEEvPT_PKS4_S7_S7_flPfS8_Pj,"a",@progbits
	.sectionflags	@""
	.align	4
.nv.constant0._ZN13group_norm_v214gn_cuda_kernelI13__nv_bfloat16Li320ELi1ELi32ELi20ELi4096ELb0ELi128ELi320ELi320ELi4ELb1ELi4ELb0ELb0ENS_16CompileConditionILi1000EEEEEvPT_PKS4_S7_S7_flPfS8_Pj:
	.zero		968


//--------------------- .nv.constant0._ZN13group_norm_v214gn_cuda_kernelI13__nv_bfloat16Li320ELi2ELi32ELi20ELi4096ELb0ELi64ELi320ELi320ELi4ELb1ELi4ELb0ELb0ENS_16CompileConditionILi1000EEEEEvPT_PKS4_S7_S7_flPfS8_Pj --------------------------
	.section	.nv.constant0._ZN13group_norm_v214gn_cuda_kernelI13__nv_bfloat16Li320ELi2ELi32ELi20ELi4096ELb0ELi64ELi320ELi320ELi4ELb1ELi4ELb0ELb0ENS_16CompileConditionILi1000EEEEEvPT_PKS4_S7_S7_flPfS8_Pj,"a",@progbits
	.sectionflags	@""
	.align	4
.nv.constant0._ZN13group_norm_v214gn_cuda_kernelI13__nv_bfloat16Li320ELi2ELi32ELi20ELi4096ELb0ELi64ELi320ELi320ELi4ELb1ELi4ELb0ELb0ENS_16CompileConditionILi1000EEEEEvPT_PKS4_S7_S7_flPfS8_Pj:
	.zero		968


//--------------------- .nv.constant0._ZN13group_norm_v214gn_cuda_kernelI13__nv_bfloat16Li320ELi3ELi32ELi20ELi4096ELb0ELi64ELi320ELi320ELi4ELb1ELi5ELb0ELb0ENS_16CompileConditionILi1000EEEEEvPT_PKS4_S7_S7_flPfS8_Pj --------------------------
	.section	.nv.constant0._ZN13group_norm_v214gn_cuda_kernelI13__nv_bfloat16Li320ELi3ELi32ELi20ELi4096ELb0ELi64ELi320ELi320ELi4ELb1ELi5ELb0ELb0ENS_16CompileConditionILi1000EEEEEvPT_PKS4_S7_S7_flPfS8_Pj,"a",@progbits
	.sectionflags	@""
	.align	4
.nv.constant0._ZN13group_norm_v214gn_cuda_kernelI13__nv_bfloat16Li320ELi3ELi32ELi20ELi4096ELb0ELi64ELi320ELi320ELi4ELb1ELi5ELb0ELb0ENS_16CompileConditionILi1000EEEEEvPT_PKS4_S7_S7_flPfS8_Pj:
	.zero		968


//--------------------- .nv.constant0._ZN13group_norm_v214gn_cuda_kernelI13__nv_bfloat16Li320ELi3ELi32ELi20ELi4096ELb0ELi64ELi320ELi320ELi4ELb1ELi6ELb0ELb0ENS_16CompileConditionILi1000EEEEEvPT_PKS4_S7_S7_flPfS8_Pj --------------------------
	.section	.nv.constant0._ZN13group_norm_v214gn_cuda_kernelI13__nv_bfloat16Li320ELi3ELi32ELi20ELi4096ELb0ELi64ELi320ELi320ELi4ELb1ELi6ELb0ELb0ENS_16CompileConditionILi1000EEEEEvPT_PKS4_S7_S7_flPfS8_Pj,"a",@progbits
	.sectionflags	@""
	.align	4
.nv.constant0._ZN13group_norm_v214gn_cuda_kernelI13__nv_bfloat16Li320ELi3ELi32ELi20ELi4096ELb0ELi64ELi320ELi320ELi4ELb1ELi6ELb0ELb0ENS_16CompileConditionILi1000EEEEEvPT_PKS4_S7_S7_flPfS8_Pj:
	.zero		968


//--------------------- .nv.constant0._ZN13group_norm_v214gn_cuda_kernelI13__nv_bfloat16Li320ELi3ELi16ELi40ELi4096ELb1ELi32ELi320ELi320ELi4ELb1ELi2ELb0ELb0ENS_16CompileConditionILi1000EEEEEvPT_PKS4_S7_S7_flPfS8_Pj --------------------------
	.section	.nv.constant0._ZN13group_norm_v214gn_cuda_kernelI13__nv_bfloat16Li320ELi3ELi16ELi40ELi4096ELb1ELi32ELi320ELi320ELi4ELb1ELi2ELb0ELb0ENS_16CompileConditionILi1000EEEEEvPT_PKS4_S7_S7_flPfS8_Pj,"a",@progbits
	.sectionflags	@""
	.align	4
.nv.constant0._ZN13group_norm_v214gn_cuda_kernelI13__nv_bfloat16Li320ELi3ELi16ELi40ELi4096ELb1ELi32ELi320ELi320ELi4ELb1ELi2ELb0ELb0ENS_16CompileConditionILi1000EEEEEvPT_PKS4_S7_S7_flPfS8_Pj:
	.zero		968


//--------------------- .nv.constant0._ZN13group_norm_v214gn_cuda_kernelI13__nv_bfloat16Li320ELi1ELi16ELi40ELi4096ELb1ELi64ELi320ELi320ELi4ELb1ELi2ELb0ELb0ENS_16CompileConditionILi1000EEEEEvPT_PKS4_S7_S7_flPfS8_Pj --------------------------
	.section	.nv.constant0._ZN13group_norm_v214gn_cuda_kernelI13__nv_bfloat16Li320ELi1ELi16ELi40ELi4096ELb1ELi64ELi320ELi320ELi4ELb1ELi2ELb0ELb0ENS_16CompileConditionILi1000EEEEEvPT_PKS4_S7_S7_flPfS8_Pj,"a",@progbits
	.sectionflags	@""
	.align	4
.nv.constant0._ZN13group_norm_v214gn_cuda_kernelI13__nv_bfloat16Li320ELi1ELi16ELi40ELi4096ELb1ELi64ELi320ELi320ELi4ELb1ELi2ELb0ELb0ENS_16CompileConditionILi1000EEEEEvPT_PKS4_S7_S7_flPfS8_Pj:
	.zero		968


//--------------------- .nv.constant0._ZN13group_norm_v214gn_cuda_kernelI13__nv_bfloat16Li320ELi1ELi16ELi40ELi4096ELb1ELi128ELi320ELi320ELi4ELb1ELi4ELb0ELb0ENS_16CompileConditionILi1000EEEEEvPT_PKS4_S7_S7_flPfS8_Pj --------------------------
	.section	.nv.constant0._ZN13group_norm_v214gn_cuda_kernelI13__nv_bfloat16Li320ELi1ELi16ELi40ELi4096ELb1ELi128ELi320ELi320ELi4ELb1ELi4ELb0ELb0ENS_16CompileConditionILi1000EEEEEvPT_PKS4_S7_S7_flPfS8_Pj,"a",@progbits
	.sectionflags	@""
	.align	4
.nv.constant0._ZN13group_norm_v214gn_cuda_kernelI13__nv_bfloat16Li320ELi1ELi16ELi40ELi4096ELb1ELi128ELi320ELi320ELi4ELb1ELi4ELb0ELb0ENS_16CompileConditionILi1000EEEEEvPT_PKS4_S7_S7_flPfS8_Pj:
	.zero		968


//--------------------- .nv.constant0._ZN13group_norm_v214gn_cuda_kernelI13__nv_bfloat16Li320ELi2ELi16ELi40ELi4096ELb1ELi64ELi320ELi320ELi4ELb1ELi4ELb0ELb0ENS_16CompileConditionILi1000EEEEEvPT_PKS4_S7_S7_flPfS8_Pj --------------------------
	.section	.nv.constant0._ZN13group_norm_v214gn_cuda_kernelI13__nv_bfloat16Li320ELi2ELi16ELi40ELi4096ELb1ELi64ELi320ELi320ELi4ELb1ELi4ELb0ELb0ENS_16CompileConditionILi1000EEEEEvPT_PKS4_S7_S7_flPfS8_Pj,"a",@progbits
	.sectionflags	@""
	.align	4
.nv.constant0._ZN13group_norm_v214gn_cuda_kernelI13__nv_bfloat16Li320ELi2ELi16ELi40ELi4096ELb1ELi64ELi320ELi320ELi4ELb1ELi4ELb0ELb0ENS_16CompileConditionILi1000EEEEEvPT_PKS4_S7_S7_flPfS8_Pj:
	.zero		968


//--------------------- .nv.constant0._ZN13group_norm_v214gn_cuda_kernelI13__nv_bfloat16Li320ELi3ELi16ELi40ELi4096ELb1ELi64ELi320ELi320ELi4ELb1ELi5ELb0ELb0ENS_16CompileConditionILi1000EEEEEvPT_PKS4_S7_S7_flPfS8_Pj --------------------------
	.section	.nv.constant0._ZN13group_norm_v214gn_cuda_kernelI13__nv_bfloat16Li320ELi3ELi16ELi40ELi4096ELb1ELi64ELi320ELi320ELi4ELb1ELi5ELb0ELb0ENS_16CompileConditionILi1000EEEEEvPT_PKS4_S7_S7_flPfS8_Pj,"a",@progbits
	.sectionflags	@""
	.align	4
.nv.constant0._ZN13group_norm_v214gn_cuda_kernelI13__nv_bfloat16Li320ELi3ELi16ELi40ELi4096ELb1ELi64ELi320ELi320ELi4ELb1ELi5ELb0ELb0ENS_16CompileConditionILi1000EEEEEvPT_PKS4_S7_S7_flPfS8_Pj:
	.zero		968


//--------------------- .nv.constant0._ZN13group_norm_v214gn_cuda_kernelI13__nv_bfloat16Li320ELi3ELi16ELi40ELi4096ELb1ELi64ELi320ELi320ELi4ELb1ELi6ELb0ELb0ENS_16CompileConditionILi1000EEEEEvPT_PKS4_S7_S7_flPfS8_Pj --------------------------
	.section	.nv.constant0._ZN13group_norm_v214gn_cuda_kernelI13__nv_bfloat16Li320ELi3ELi16ELi40ELi4096ELb1ELi64ELi320ELi320ELi4ELb1ELi6ELb0ELb0ENS_16CompileConditionILi1000EEEEEvPT_PKS4_S7_S7_flPfS8_Pj,"a",@progbits
	.sectionflags	@""
	.align	4
.nv.constant0._ZN13group_norm_v214gn_cuda_kernelI13__nv_bfloat16Li320ELi3ELi16ELi40ELi4096ELb1ELi64ELi320ELi320ELi4ELb1ELi6ELb0ELb0ENS_16CompileConditionILi1000EEEEEvPT_PKS4_S7_S7_flPfS8_Pj:
	.zero		968


//--------------------- .nv.constant0._ZN13group_norm_v218gn_bwd_cuda_kernelI6__halfLi320ELi1ELi32ELi20ELi4096ELb0ELb1ELi64ELi320ELi320ELi4ELb1ELi2ELb0ELb0ELNS_15WgradSyncMethodE3ENS_16CompileConditionILi1000EEEEEvPT_S6_S6_PKS5_S8_S8_S8_PKfflPfPj --------------------------
	.section	.nv.constant0._ZN13group_norm_v218gn_bwd_cuda_kernelI6__halfLi320ELi1ELi32ELi20ELi4096ELb0ELb1ELi64ELi320ELi320ELi4ELb1ELi2ELb0ELb0ELNS_15WgradSyncMethodE3ENS_16CompileConditionILi1000EEEEEvPT_S6_S6_PKS5_S8_S8_S8_PKfflPfPj,"a",@progbits
	.sectionflags	@""
	.align	4
.nv.constant0._ZN13group_norm_v218gn_bwd_cuda_kernelI6__halfLi320ELi1ELi32ELi20ELi4096ELb0ELb1ELi64ELi320ELi320ELi4ELb1ELi2ELb0ELb0ELNS_15WgradSyncMethodE3ENS_16CompileConditionILi1000EEEEEvPT_S6_S6_PKS5_S8_S8_S8_PKfflPfPj:
	.zero		992


//--------------------- .nv.constant0._ZN13group_norm_v218gn_bwd_cuda_kernelI6__halfLi320ELi2ELi32ELi20ELi4096ELb0ELb1ELi32ELi320ELi320ELi4ELb1ELi2ELb0ELb0ELNS_15WgradSyncMethodE3ENS_16CompileConditionILi1000EEEEEvPT_S6_S6_PKS5_S8_S8_S8_PKfflPfPj --------------------------
	.section	.nv.constant0._ZN13group_norm_v218gn_bwd_cuda_kernelI6__halfLi320ELi2ELi32ELi20ELi4096ELb0ELb1ELi32ELi320ELi320ELi4ELb1ELi2ELb0ELb0ELNS_15WgradSyncMethodE3ENS_16CompileConditionILi1000EEEEEvPT_S6_S6_PKS5_S8_S8_S8_PKfflPfPj,"a",@progbits
	.sectionflags	@""
	.align	4
.nv.constant0._ZN13group_norm_v218gn_bwd_cuda_kernelI6__halfLi320ELi2ELi32ELi20ELi4096ELb0ELb1ELi32ELi320ELi320ELi4ELb1ELi2ELb0ELb0ELNS_15WgradSyncMethodE3ENS_16CompileConditionILi1000EEEEEvPT_S6_S6_PKS5_S8_S8_S8_PKfflPfPj:
	.zero		992


//--------------------- .nv.constant0._ZN13group_norm_v218gn_bwd_cuda_kernelI6__halfLi320ELi3ELi32ELi20ELi4096ELb0ELb1ELi32ELi320ELi320ELi4ELb1ELi2ELb0ELb0ELNS_15WgradSyncMethodE3ENS_16CompileConditionILi1000EEEEEvPT_S6_S6_PKS5_S8_S8_S8_PKfflPfPj --------------------------
	.section	.nv.constant0._ZN13group_norm_v218gn_bwd_cuda_kernelI6__halfLi320ELi3ELi32ELi20ELi4096ELb0ELb1ELi32ELi320ELi320ELi4ELb1ELi2ELb0ELb0ELNS_15WgradSyncMethodE3ENS_16CompileConditionILi1000EEEEEvPT_S6_S6_PKS5_S8_S8_S8_PKfflPfPj,"a",@progbits
	.sectionflags	@""
	.align	4
.nv.constant0._ZN13group_norm_v218gn_bwd_cuda_kernelI6__halfLi320ELi3ELi32ELi20ELi4096ELb0ELb1ELi32ELi320ELi320ELi4ELb1ELi2ELb0ELb0ELNS_15WgradSyncMethodE3ENS_16CompileConditionILi1000EEEEEvPT_S6_S6_PKS5_S8_S8_S8_PKfflPfPj:
	.zero		992


//--------------------- .nv.constant0._ZN13group_norm_v218gn_bwd_cuda_kernelI6__halfLi320ELi3ELi32ELi20ELi4096ELb0ELb1ELi32ELi320ELi320ELi4ELb1ELi3ELb0ELb0ELNS_15WgradSyncMethodE2ENS_16CompileConditionILi1000EEEEEvPT_S6_S6_PKS5_S8_S8_S8_PKfflPfPj --------------------------
	.section	.nv.constant0._ZN13group_norm_v218gn_bwd_cuda_kernelI6__halfLi320ELi3ELi32ELi20ELi4096ELb0ELb1ELi32ELi320ELi320ELi4ELb1ELi3ELb0ELb0ELNS_15WgradSyncMethodE2ENS_16CompileConditionILi1000EEEEEvPT_S6_S6_PKS5_S8_S8_S8_PKfflPfPj,"a",@progbits
	.sectionflags	@""
	.align	4
.nv.constant0._ZN13group_norm_v218gn_bwd_cuda_kernelI6__halfLi320ELi3ELi32ELi20ELi4096ELb0ELb1ELi32ELi320ELi320ELi4ELb1ELi3ELb0ELb0ELNS_15WgradSyncMethodE2ENS_16CompileConditionILi1000EEEEEvPT_S6_S6_PKS5_S8_S8_S8_PKfflPfPj:
	.zero		992


//--------------------- .nv.constant0._ZN13group_norm_v218gn_bwd_cuda_kernelI6__halfLi320ELi1ELi16ELi40ELi4096ELb1ELb1ELi64ELi320ELi320ELi4ELb1ELi2ELb0ELb0ELNS_15WgradSyncMethodE3ENS_16CompileConditionILi1000EEEEEvPT_S6_S6_PKS5_S8_S8_S8_PKfflPfPj --------------------------
	.section	.nv.constant0._ZN13group_norm_v218gn_bwd_cuda_kernelI6__halfLi320ELi1ELi16ELi40ELi4096ELb1ELb1ELi64ELi320ELi320ELi4ELb1ELi2ELb0ELb0ELNS_15WgradSyncMethodE3ENS_16CompileConditionILi1000EEEEEvPT_S6_S6_PKS5_S8_S8_S8_PKfflPfPj,"a",@progbits
	.sectionflags	@""
	.align	4
.nv.constant0._ZN13group_norm_v218gn_bwd_cuda_kernelI6__halfLi320ELi1ELi16ELi40ELi4096ELb1ELb1ELi64ELi320ELi320ELi4ELb1ELi2ELb0ELb0ELNS_15WgradSyncMethodE3ENS_16CompileConditionILi1000EEEEEvPT_S6_S6_PKS5_S8_S8_S8_PKfflPfPj:
	.zero		992


//--------------------- .nv.constant0._ZN13group_norm_v218gn_bwd_cuda_kernelI6__halfLi320ELi2ELi16ELi40ELi4096ELb1ELb1ELi32ELi320ELi320ELi4ELb1ELi2ELb0ELb0ELNS_15WgradSyncMethodE3ENS_16CompileConditionILi1000EEEEEvPT_S6_S6_PKS5_S8_S8_S8_PKfflPfPj --------------------------
	.section	.nv.constant0._ZN13group_norm_v218gn_bwd_cuda_kernelI6__halfLi320ELi2ELi16ELi40ELi4096ELb1ELb1ELi32ELi320ELi320ELi4ELb1ELi2ELb0ELb0ELNS_15WgradSyncMethodE3ENS_16CompileConditionILi1000EEEEEvPT_S6_S6_PKS5_S8_S8_S8_PKfflPfPj,"a",@progbits
	.sectionflags	@""
	.align	4
.nv.constant0._ZN13group_norm_v218gn_bwd_cuda_kernelI6__halfLi320ELi2ELi16ELi40ELi4096ELb1ELb1ELi32ELi320ELi320ELi4ELb1ELi2ELb0ELb0ELNS_15WgradSyncMethodE3ENS_16CompileConditionILi1000EEEEEvPT_S6_S6_PKS5_S8_S8_S8_PKfflPfPj:
	.zero		992


//--------------------- .nv.constant0._ZN13group_norm_v218gn_bwd_cuda_kernelI6__halfLi320ELi3ELi16ELi40ELi4096ELb1ELb1ELi32ELi320ELi320ELi4ELb1ELi2ELb0ELb0ELNS_15WgradSyncMethodE3ENS_16CompileConditionILi1000EEEEEvPT_S6_S6_PKS5_S8_S8_S8_PKfflPfPj --------------------------
	.section	.nv.constant0._ZN13group_norm_v218gn_bwd_cuda_kernelI6__halfLi320ELi3ELi16ELi40ELi4096ELb1ELb1ELi32ELi320ELi320ELi4ELb1ELi2ELb0ELb0ELNS_15WgradSyncMethodE3ENS_16CompileConditionILi1000EEEEEvPT_S6_S6_PKS5_S8_S8_S8_PKfflPfPj,"a",@progbits
	.sectionflags	@""
	.align	4
.nv.constant0._ZN13group_norm_v218gn_bwd_cuda_kernelI6__halfLi320ELi3ELi16ELi40ELi4096ELb1ELb1ELi32ELi320ELi320ELi4ELb1ELi2ELb0ELb0ELNS_15WgradSyncMethodE3ENS_16CompileConditionILi1000EEEEEvPT_S6_S6_PKS5_S8_S8_S8_PKfflPfPj:
	.zero		992


//--------------------- .nv.constant0._ZN13group_norm_v218gn_bwd_cuda_kernelI6__halfLi320ELi3ELi16ELi40ELi4096ELb1ELb1ELi32ELi320ELi320ELi4ELb1ELi3ELb0ELb0ELNS_15WgradSyncMethodE2ENS_16CompileConditionILi1000EEEEEvPT_S6_S6_PKS5_S8_S8_S8_PKfflPfPj --------------------------
	.section	.nv.constant0._ZN13group_norm_v218gn_bwd_cuda_kernelI6__halfLi320ELi3ELi16ELi40ELi4096ELb1ELb1ELi32ELi320ELi320ELi4ELb1ELi3ELb0ELb0ELNS_15WgradSyncMethodE2ENS_16CompileConditionILi1000EEEEEvPT_S6_S6_PKS5_S8_S8_S8_PKfflPfPj,"a",@progbits
	.sectionflags	@""
	.align	4
.nv.constant0._ZN13group_norm_v218gn_bwd_cuda_kernelI6__halfLi320ELi3ELi16ELi40ELi4096ELb1ELb1ELi32ELi320ELi320ELi4ELb1ELi3ELb0ELb0ELNS_15WgradSyncMethodE2ENS_16CompileConditionILi1000EEEEEvPT_S6_S6_PKS5_S8_S8_S8_PKfflPfPj:
	.zero		992


//--------------------- .nv.constant0._ZN13group_norm_v214gn_cuda_kernelI6__halfLi320ELi3ELi32ELi20ELi4096ELb0ELi32ELi320ELi320ELi4ELb1ELi2ELb0ELb0ENS_16CompileConditionILi1000EEEEEvPT_PKS4_S7_S7_flPfS8_Pj --------------------------
	.section	.nv.constant0._ZN13group_norm_v214gn_cuda_kernelI6__halfLi320ELi3ELi32ELi20ELi4096ELb0ELi32ELi320ELi320ELi4ELb1ELi2ELb0ELb0ENS_16CompileConditionILi1000EEEEEvPT_PKS4_S7_S7_flPfS8_Pj,"a",@progbits
	.sectionflags	@""
	.align	4
.nv.constant0._ZN13group_norm_v214gn_cuda_kernelI6__halfLi320ELi3ELi32ELi20ELi4096ELb0ELi32ELi320ELi320ELi4ELb1ELi2ELb0ELb0ENS_16CompileConditionILi1000EEEEEvPT_PKS4_S7_S7_flPfS8_Pj:
	.zero		968


//--------------------- .nv.constant0._ZN13group_norm_v214gn_cuda_kernelI6__halfLi320ELi1ELi32ELi20ELi4096ELb0ELi64ELi320ELi320ELi4ELb1ELi2ELb0ELb0ENS_16CompileConditionILi1000EEEEEvPT_PKS4_S7_S7_flPfS8_Pj --------------------------
	.section	.nv.constant0._ZN13group_norm_v214gn_cuda_kernelI6__halfLi320ELi1ELi32ELi20ELi4096ELb0ELi64ELi320ELi320ELi4ELb1ELi2ELb0ELb0ENS_16CompileConditionILi1000EEEEEvPT_PKS4_S7_S7_flPfS8_Pj,"a",@progbits
	.sectionflags	@""
	.align	4
.nv.constant0._ZN13group_norm_v214gn_cuda_kernelI6__halfLi320ELi1ELi32ELi20ELi4096ELb0ELi64ELi320ELi320ELi4ELb1ELi2ELb0ELb0ENS_16CompileConditionILi1000EEEEEvPT_PKS4_S7_S7_flPfS8_Pj:
	.zero		968


//--------------------- .nv.constant0._ZN13group_norm_v214gn_cuda_kernelI6__halfLi320ELi1ELi32ELi20ELi4096ELb0ELi128ELi320ELi320ELi4ELb1ELi4ELb0ELb0ENS_16CompileConditionILi1000EEEEEvPT_PKS4_S7_S7_flPfS8_Pj --------------------------
	.section	.nv.constant0._ZN13group_norm_v214gn_cuda_kernelI6__halfLi320ELi1ELi32ELi20ELi4096ELb0ELi128ELi320ELi320ELi4ELb1ELi4ELb0ELb0ENS_16CompileConditionILi1000EEEEEvPT_PKS4_S7_S7_flPfS8_Pj,"a",@progbits
	.sectionflags	@""
	.align	4
.nv.constant0._ZN13group_norm_v214gn_cuda_kernelI6__halfLi320ELi1ELi32ELi20ELi4096ELb0ELi128ELi320ELi320ELi4ELb1ELi4ELb0ELb0ENS_16CompileConditionILi1000EEEEEvPT_PKS4_S7_S7_flPfS8_Pj:
	.zero		968


//--------------------- .nv.constant0._ZN13group_norm_v214gn_cuda_kernelI6__halfLi320ELi2ELi32ELi20ELi4096ELb0ELi64ELi320ELi320ELi4ELb1ELi4ELb0ELb0ENS_16CompileConditionILi1000EEEEEvPT_PKS4_S7_S7_flPfS8_Pj --------------------------
	.section	.nv.constant0._ZN13group_norm_v214gn_cuda_kernelI6__halfLi320ELi2ELi32ELi20ELi4096ELb0ELi64ELi320ELi320ELi4ELb1ELi4ELb0ELb0ENS_16CompileConditionILi1000EEEEEvPT_PKS4_S7_S7_flPfS8_Pj,"a",@progbits
	.sectionflags	@""
	.align	4
.nv.constant0._ZN13group_norm_v214gn_cuda_kernelI6__halfLi320ELi2ELi32ELi20ELi4096ELb0ELi64ELi320ELi320ELi4ELb1ELi4ELb0ELb0ENS_16CompileConditionILi1000EEEEEvPT_PKS4_S7_S7_flPfS8_Pj:
	.zero		968


//--------------------- .nv.constant0._ZN13group_norm_v214gn_cuda_kernelI6__halfLi320ELi3ELi32ELi20ELi4096ELb0ELi64ELi320ELi320ELi4ELb1ELi5ELb0ELb0ENS_16CompileConditionILi1000EEEEEvPT_PKS4_S7_S7_flPfS8_Pj --------------------------
	.section	.nv.constant0._ZN13group_norm_v214gn_cuda_kernelI6__halfLi320ELi3ELi32ELi20ELi4096ELb0ELi64ELi320ELi320ELi4ELb1ELi5ELb0ELb0ENS_16CompileConditionILi1000EEEEEvPT_PKS4_S7_S7_flPfS8_Pj,"a",@progbits
	.sectionflags	@""
	.align	4
.nv.constant0._ZN13group_norm_v214gn_cuda_kernelI6__halfLi320ELi3ELi32ELi20ELi4096ELb0ELi64ELi320ELi320ELi4ELb1ELi5ELb0ELb0ENS_16CompileConditionILi1000EEEEEvPT_PKS4_S7_S7_flPfS8_Pj:
	.zero		968


//--------------------- .nv.constant0._ZN13group_norm_v214gn_cuda_kernelI6__halfLi320ELi3ELi32ELi20ELi4096ELb0ELi64ELi320ELi320ELi4ELb1ELi6ELb0ELb0ENS_16CompileConditionILi1000EEEEEvPT_PKS4_S7_S7_flPfS8_Pj --------------------------
	.section	.nv.constant0._ZN13group_norm_v214gn_cuda_kernelI6__halfLi320ELi3ELi32ELi20ELi4096ELb0ELi64ELi320ELi320ELi4ELb1ELi6ELb0ELb0ENS_16CompileConditionILi1000EEEEEvPT_PKS4_S7_S7_flPfS8_Pj,"a",@progbits
	.sectionflags	@""
	.align	4
.nv.constant0._ZN13group_norm_v214gn_cuda_kernelI6__halfLi320ELi3ELi32ELi20ELi4096ELb0ELi64ELi320ELi320ELi4ELb1ELi6ELb0ELb0ENS_16CompileConditionILi1000EEEEEvPT_PKS4_S7_S7_flPfS8_Pj:
	.zero		968


//--------------------- .nv.constant0._ZN13group_norm_v214gn_cuda_kernelI6__halfLi320ELi3ELi16ELi40ELi4096ELb1ELi32ELi320ELi320ELi4ELb1ELi2ELb0ELb0ENS_16CompileConditionILi1000EEEEEvPT_PKS4_S7_S7_flPfS8_Pj --------------------------
	.section	.nv.constant0._ZN13group_norm_v214gn_cuda_kernelI6__halfLi320ELi3ELi16ELi40ELi4096ELb1ELi32ELi320ELi320ELi4ELb1ELi2ELb0ELb0ENS_16CompileConditionILi1000EEEEEvPT_PKS4_S7_S7_flPfS8_Pj,"a",@progbits
	.sectionflags	@""
	.align	4
.nv.constant0._ZN13group_norm_v214gn_cuda_kernelI6__halfLi320ELi3ELi16ELi40ELi4096ELb1ELi32ELi320ELi320ELi4ELb1ELi2ELb0ELb0ENS_16CompileConditionILi1000EEEEEvPT_PKS4_S7_S7_flPfS8_Pj:
	.zero		968


//--------------------- .nv.constant0._ZN13group_norm_v214gn_cuda_kernelI6__halfLi320ELi1ELi16ELi40ELi4096ELb1ELi64ELi320ELi320ELi4ELb1ELi2ELb0ELb0ENS_16CompileConditionILi1000EEEEEvPT_PKS4_S7_S7_flPfS8_Pj --------------------------
	.section	.nv.constant0._ZN13group_norm_v214gn_cuda_kernelI6__halfLi320ELi1ELi16ELi40ELi4096ELb1ELi64ELi320ELi320ELi4ELb1ELi2ELb0ELb0ENS_16CompileConditionILi1000EEEEEvPT_PKS4_S7_S7_flPfS8_Pj,"a",@progbits
	.sectionflags	@""
	.align	4
.nv.constant0._ZN13group_norm_v214gn_cuda_kernelI6__halfLi320ELi1ELi16ELi40ELi4096ELb1ELi64ELi320ELi320ELi4ELb1ELi2ELb0ELb0ENS_16CompileConditionILi1000EEEEEvPT_PKS4_S7_S7_flPfS8_Pj:
	.zero		968


//--------------------- .nv.constant0._ZN13group_norm_v214gn_cuda_kernelI6__halfLi320ELi1ELi16ELi40ELi4096ELb1ELi128ELi320ELi320ELi4ELb1ELi4ELb0ELb0ENS_16CompileConditionILi1000EEEEEvPT_PKS4_S7_S7_flPfS8_Pj --------------------------
	.section	.nv.constant0._ZN13group_norm_v214gn_cuda_kernelI6__halfLi320ELi1ELi16ELi40ELi4096ELb1ELi128ELi320ELi320ELi4ELb1ELi4ELb0ELb0ENS_16CompileConditionILi1000EEEEEvPT_PKS4_S7_S7_flPfS8_Pj,"a",@progbits
	.sectionflags	@""
	.align	4
.nv.constant0._ZN13group_norm_v214gn_cuda_kernelI6__halfLi320ELi1ELi16ELi40ELi4096ELb1ELi128ELi320ELi320ELi4ELb1ELi4ELb0ELb0ENS_16CompileConditionILi1000EEEEEvPT_PKS4_S7_S7_flPfS8_Pj:
	.zero		968


//--------------------- .nv.constant0._ZN13group_norm_v214gn_cuda_kernelI6__halfLi320ELi2ELi16ELi40ELi4096ELb1ELi64ELi320ELi320ELi4ELb1ELi4ELb0ELb0ENS_16CompileConditionILi1000EEEEEvPT_PKS4_S7_S7_flPfS8_Pj --------------------------
	.section	.nv.constant0._ZN13group_norm_v214gn_cuda_kernelI6__halfLi320ELi2ELi16ELi40ELi4096ELb1ELi64ELi320ELi320ELi4ELb1ELi4ELb0ELb0ENS_16CompileConditionILi1000EEEEEvPT_PKS4_S7_S7_flPfS8_Pj,"a",@progbits
	.sectionflags	@""
	.align	4
.nv.constant0._ZN13group_norm_v214gn_cuda_kernelI6__halfLi320ELi2ELi16ELi40ELi4096ELb1ELi64ELi320ELi320ELi4ELb1ELi4ELb0ELb0ENS_16CompileConditionILi1000EEEEEvPT_PKS4_S7_S7_flPfS8_Pj:
	.zero		968


//--------------------- .nv.constant0._ZN13group_norm_v214gn_cuda_kernelI6__halfLi320ELi3ELi16ELi40ELi4096ELb1ELi64ELi320ELi320ELi4ELb1ELi5ELb0ELb0ENS_16CompileConditionILi1000EEEEEvPT_PKS4_S7_S7_flPfS8_Pj --------------------------
	.section	.nv.constant0._ZN13group_norm_v214gn_cuda_kernelI6__halfLi320ELi3ELi16ELi40ELi4096ELb1ELi64ELi320ELi320ELi4ELb1ELi5ELb0ELb0ENS_16CompileConditionILi1000EEEEEvPT_PKS4_S7_S7_flPfS8_Pj,"a",@progbits
	.sectionflags	@""
	.align	4
.nv.constant0._ZN13group_norm_v214gn_cuda_kernelI6__halfLi320ELi3ELi16ELi40ELi4096ELb1ELi64ELi320ELi320ELi4ELb1ELi5ELb0ELb0ENS_16CompileConditionILi1000EEEEEvPT_PKS4_S7_S7_flPfS8_Pj:
	.zero		968


//--------------------- .nv.constant0._ZN13group_norm_v214gn_cuda_kernelI6__halfLi320ELi3ELi16ELi40ELi4096ELb1ELi64ELi320ELi320ELi4ELb1ELi6ELb0ELb0ENS_16CompileConditionILi1000EEEEEvPT_PKS4_S7_S7_flPfS8_Pj --------------------------
	.section	.nv.constant0._ZN13group_norm_v214gn_cuda_kernelI6__halfLi320ELi3ELi16ELi40ELi4096ELb1ELi64ELi320ELi320ELi4ELb1ELi6ELb0ELb0ENS_16CompileConditionILi1000EEEEEvPT_PKS4_S7_S7_flPfS8_Pj,"a",@progbits
	.sectionflags	@""
	.align	4
.nv.constant0._ZN13group_norm_v214gn_cuda_kernelI6__halfLi320ELi3ELi16ELi40ELi4096ELb1ELi64ELi320ELi320ELi4ELb1ELi6ELb0ELb0ENS_16CompileConditionILi1000EEEEEvPT_PKS4_S7_S7_flPfS8_Pj:
	.zero		968


//--------------------- SYMBOLS --------------------------

	.type		.nv.reservedSmem.offset0,@object
	.size		.nv.reservedSmem.offset0,0x4
